	.target	sm_90a

	.elftype	@"ET_EXEC"


//--------------------- .note.nv.tkinfo           --------------------------
	.section	.note.nv.tkinfo,"",@"SHT_NOTE"
	.sectionflags	@"SHF_NOTE_NV_TKINFO"
	.tkinfo
        /*0018*/ 	.word	0x00000002
        /*0030*/ 	.string	""
        /*0030*/ 	.string	"ptxas"
        /*0030*/ 	.string	"Cuda compilation tools, release 13.0, V13.0.88"
        /*0030*/ 	.string	"Build cuda_13.0.r13.0/compiler.36424714_0"
        /*0030*/ 	.string	"-arch sm_90a -m 64 "



//--------------------- .note.nv.cuinfo           --------------------------
	.section	.note.nv.cuinfo,"",@"SHT_NOTE"
	.sectionflags	@"SHF_NOTE_NV_CUINFO"
        /*0018*/ 	.short	0x0002
        /*001a*/ 	.short	0x005a
        /*001c*/ 	.short	0x0082
	.zero		2


//--------------------- .nv.info                  --------------------------
	.section	.nv.info,"",@"SHT_CUDA_INFO"
	.align	4


	//----- nvinfo : EIATTR_REGCOUNT
	.align		4
        /*0000*/ 	.byte	0x04, 0x2f
        /*0002*/ 	.short	(.L_15 - .L_14)
	.align		4
.L_14:
        /*0004*/ 	.word	index@(_ZN7cutlass13device_kernelINS_4gemm6kernel13GemmUniversalIN4cute5tupleIJiiiiEEENS1_10collective13CollectiveMmaINS1_34MainloopSm90TmaGmmaWarpSpecializedILi9ENS5_IJNS4_1CILi1EEESB_SB_EEENS1_35KernelTmaWarpSpecializedCooperativeEEENS5_IJNSA_ILi256EEENSA_ILi112EEENSA_ILi32EEEEEENS_10bfloat16_tENS5_IJlSB_lEEESJ_SK_NS4_8TiledMMAINS4_8MMA_AtomIJNS4_4SM904GMMA27MMA_64x16x16_F32BF16BF16_SSILNSO_5MajorE0ELSQ_0ELNSO_7ScaleInE1ELSR_1EEEEEENS4_6LayoutINS5_IJNSA_ILi2EEESB_SB_EEENS5_IJSB_NSA_ILi0EEESX_EEEEENS5_IJNS4_10UnderscoreES10_S10_EEEEENS4_13SM90_TMA_LOADENS4_14ComposedLayoutINS4_7SwizzleILi2ELi4ELi3EEENS4_18smem_ptr_flag_bitsILi16EEENSU_INS5_IJNSA_ILi8EEESH_EEENS5_IJSH_SB_EEEEEEEvNS4_8identityES13_S1D_vS1E_EENS_8epilogue10collective6detail29Sm90TmaWarpSpecializedAdapterINS1H_15DefaultEpilogueISJ_SK_SK_NS1G_6thread17LinearCombinationISJ_Li1EffLNS1L_9ScaleType4KindE0ELNS_15FloatRoundStyleE2ESJ_EENS1_15EpilogueDefaultEEEEEvvEEEEvNT_6ParamsE)
        /*0008*/ 	.word	0x000000a8


	//----- nvinfo : EIATTR_FRAME_SIZE
	.align		4
.L_15:
        /*000c*/ 	.byte	0x04, 0x11
        /*000e*/ 	.short	(.L_17 - .L_16)
	.align		4
.L_16:
        /*0010*/ 	.word	index@(_ZN7cutlass13device_kernelINS_4gemm6kernel13GemmUniversalIN4cute5tupleIJiiiiEEENS1_10collective13CollectiveMmaINS1_34MainloopSm90TmaGmmaWarpSpecializedILi9ENS5_IJNS4_1CILi1EEESB_SB_EEENS1_35KernelTmaWarpSpecializedCooperativeEEENS5_IJNSA_ILi256EEENSA_ILi112EEENSA_ILi32EEEEEENS_10bfloat16_tENS5_IJlSB_lEEESJ_SK_NS4_8TiledMMAINS4_8MMA_AtomIJNS4_4SM904GMMA27MMA_64x16x16_F32BF16BF16_SSILNSO_5MajorE0ELSQ_0ELNSO_7ScaleInE1ELSR_1EEEEEENS4_6LayoutINS5_IJNSA_ILi2EEESB_SB_EEENS5_IJSB_NSA_ILi0EEESX_EEEEENS5_IJNS4_10UnderscoreES10_S10_EEEEENS4_13SM90_TMA_LOADENS4_14ComposedLayoutINS4_7SwizzleILi2ELi4ELi3EEENS4_18smem_ptr_flag_bitsILi16EEENSU_INS5_IJNSA_ILi8EEESH_EEENS5_IJSH_SB_EEEEEEEvNS4_8identityES13_S1D_vS1E_EENS_8epilogue10collective6detail29Sm90TmaWarpSpecializedAdapterINS1H_15DefaultEpilogueISJ_SK_SK_NS1G_6thread17LinearCombinationISJ_Li1EffLNS1L_9ScaleType4KindE0ELNS_15FloatRoundStyleE2ESJ_EENS1_15EpilogueDefaultEEEEEvvEEEEvNT_6ParamsE)
        /*0014*/ 	.word	0x00000000


	//----- nvinfo : EIATTR_MIN_STACK_SIZE
	.align		4
.L_17:
        /*0018*/ 	.byte	0x04, 0x12
        /*001a*/ 	.short	(.L_19 - .L_18)
	.align		4
.L_18:
        /*001c*/ 	.word	index@(_ZN7cutlass13device_kernelINS_4gemm6kernel13GemmUniversalIN4cute5tupleIJiiiiEEENS1_10collective13CollectiveMmaINS1_34MainloopSm90TmaGmmaWarpSpecializedILi9ENS5_IJNS4_1CILi1EEESB_SB_EEENS1_35KernelTmaWarpSpecializedCooperativeEEENS5_IJNSA_ILi256EEENSA_ILi112EEENSA_ILi32EEEEEENS_10bfloat16_tENS5_IJlSB_lEEESJ_SK_NS4_8TiledMMAINS4_8MMA_AtomIJNS4_4SM904GMMA27MMA_64x16x16_F32BF16BF16_SSILNSO_5MajorE0ELSQ_0ELNSO_7ScaleInE1ELSR_1EEEEEENS4_6LayoutINS5_IJNSA_ILi2EEESB_SB_EEENS5_IJSB_NSA_ILi0EEESX_EEEEENS5_IJNS4_10UnderscoreES10_S10_EEEEENS4_13SM90_TMA_LOADENS4_14ComposedLayoutINS4_7SwizzleILi2ELi4ELi3EEENS4_18smem_ptr_flag_bitsILi16EEENSU_INS5_IJNSA_ILi8EEESH_EEENS5_IJSH_SB_EEEEEEEvNS4_8identityES13_S1D_vS1E_EENS_8epilogue10collective6detail29Sm90TmaWarpSpecializedAdapterINS1H_15DefaultEpilogueISJ_SK_SK_NS1G_6thread17LinearCombinationISJ_Li1EffLNS1L_9ScaleType4KindE0ELNS_15FloatRoundStyleE2ESJ_EENS1_15EpilogueDefaultEEEEEvvEEEEvNT_6ParamsE)
        /*0020*/ 	.word	0x00000000
.L_19:


//--------------------- .nv.compat                --------------------------
	.section	.nv.compat,"",@"SHT_CUDA_COMPAT_INFO"
	.align	4
        /*0000*/ 	.byte	0x02, 0x09, 0x01, 0x00, 0x02, 0x02, 0x04, 0x00, 0x02, 0x05, 0x05, 0x00, 0x03, 0x07, 0x01, 0x01
        /*0010*/ 	.byte	0x02, 0x03, 0x01, 0x00, 0x02, 0x06, 0x01, 0x00, 0x04, 0x0b, 0x08, 0x00, 0x00, 0x00, 0x00, 0x00
        /*0020*/ 	.byte	0x00, 0x00, 0x00, 0x00


//--------------------- .nv.info._ZN7cutlass13device_kernelINS_4gemm6kernel13GemmUniversalIN4cute5tupleIJiiiiEEENS1_10collective13CollectiveMmaINS1_34MainloopSm90TmaGmmaWarpSpecializedILi9ENS5_IJNS4_1CILi1EEESB_SB_EEENS1_35KernelTmaWarpSpecializedCooperativeEEENS5_IJNSA_ILi256EEENSA_ILi112EEENSA_ILi32EEEEEENS_10bfloat16_tENS5_IJlSB_lEEESJ_SK_NS4_8TiledMMAINS4_8MMA_AtomIJNS4_4SM904GMMA27MMA_64x16x16_F32BF16BF16_SSILNSO_5MajorE0ELSQ_0ELNSO_7ScaleInE1ELSR_1EEEEEENS4_6LayoutINS5_IJNSA_ILi2EEESB_SB_EEENS5_IJSB_NSA_ILi0EEESX_EEEEENS5_IJNS4_10UnderscoreES10_S10_EEEEENS4_13SM90_TMA_LOADENS4_14ComposedLayoutINS4_7SwizzleILi2ELi4ELi3EEENS4_18smem_ptr_flag_bitsILi16EEENSU_INS5_IJNSA_ILi8EEESH_EEENS5_IJSH_SB_EEEEEEEvNS4_8identityES13_S1D_vS1E_EENS_8epilogue10collective6detail29Sm90TmaWarpSpecializedAdapterINS1H_15DefaultEpilogueISJ_SK_SK_NS1G_6thread17LinearCombinationISJ_Li1EffLNS1L_9ScaleType4KindE0ELNS_15FloatRoundStyleE2ESJ_EENS1_15EpilogueDefaultEEEEEvvEEEEvNT_6ParamsE --------------------------
	.section	.nv.info._ZN7cutlass13device_kernelINS_4gemm6kernel13GemmUniversalIN4cute5tupleIJiiiiEEENS1_10collective13CollectiveMmaINS1_34MainloopSm90TmaGmmaWarpSpecializedILi9ENS5_IJNS4_1CILi1EEESB_SB_EEENS1_35KernelTmaWarpSpecializedCooperativeEEENS5_IJNSA_ILi256EEENSA_ILi112EEENSA_ILi32EEEEEENS_10bfloat16_tENS5_IJlSB_lEEESJ_SK_NS4_8TiledMMAINS4_8MMA_AtomIJNS4_4SM904GMMA27MMA_64x16x16_F32BF16BF16_SSILNSO_5MajorE0ELSQ_0ELNSO_7ScaleInE1ELSR_1EEEEEENS4_6LayoutINS5_IJNSA_ILi2EEESB_SB_EEENS5_IJSB_NSA_ILi0EEESX_EEEEENS5_IJNS4_10UnderscoreES10_S10_EEEEENS4_13SM90_TMA_LOADENS4_14ComposedLayoutINS4_7SwizzleILi2ELi4ELi3EEENS4_18smem_ptr_flag_bitsILi16EEENSU_INS5_IJNSA_ILi8EEESH_EEENS5_IJSH_SB_EEEEEEEvNS4_8identityES13_S1D_vS1E_EENS_8epilogue10collective6detail29Sm90TmaWarpSpecializedAdapterINS1H_15DefaultEpilogueISJ_SK_SK_NS1G_6thread17LinearCombinationISJ_Li1EffLNS1L_9ScaleType4KindE0ELNS_15FloatRoundStyleE2ESJ_EENS1_15EpilogueDefaultEEEEEvvEEEEvNT_6ParamsE,"",@"SHT_CUDA_INFO"
	.sectionflags	@""
	.align	4


	//----- nvinfo : EIATTR_CUDA_API_VERSION
	.align		4
        /*0000*/ 	.byte	0x04, 0x37
        /*0002*/ 	.short	(.L_21 - .L_20)
.L_20:
        /*0004*/ 	.word	0x00000082


	//----- nvinfo : EIATTR_KPARAM_INFO
	.align		4
.L_21:
        /*0008*/ 	.byte	0x04, 0x17
        /*000a*/ 	.short	(.L_23 - .L_22)
.L_22:
        /*000c*/ 	.word	0x00000000
        /*0010*/ 	.short	0x0000
        /*0012*/ 	.short	0x0070
        /*0014*/ 	.byte	0x00, 0xf0, 0x01, 0x10


	//----- nvinfo : EIATTR_SPARSE_MMA_MASK
	.align		4
.L_23:
        /*0018*/ 	.byte	0x03, 0x50
        /*001a*/ 	.short	0x0000


	//----- nvinfo : EIATTR_MAXREG_COUNT
	.align		4
        /*001c*/ 	.byte	0x03, 0x1b
        /*001e*/ 	.short	0x00a8


	//----- nvinfo : EIATTR_NUM_BARRIERS
	.align		4
        /*0020*/ 	.byte	0x02, 0x4c
        /*0022*/ 	.byte	0x01
	.zero		1


	//----- nvinfo : EIATTR_EXTERNS
	.align		4
        /*0024*/ 	.byte	0x04, 0x0f
        /*0026*/ 	.short	(.L_25 - .L_24)


	//   ....[0]....
	.align		4
.L_24:
        /*0028*/ 	.word	index@(__assertfail)


	//----- nvinfo : EIATTR_MERCURY_ISA_VERSION
	.align		4
.L_25:
        /*002c*/ 	.byte	0x03, 0x5f
        /*002e*/ 	.short	0x0101


	//----- nvinfo : EIATTR_INT_WARP_WIDE_INSTR_OFFSETS
	.align		4
        /*0030*/ 	.byte	0x04, 0x31
        /*0032*/ 	.short	(.L_27 - .L_26)


	//   ....[0]....
.L_26:
        /*0034*/ 	.word	0x00000480


	//   ....[1]....
        /*0038*/ 	.word	0x000004b0


	//   ....[2]....
        /*003c*/ 	.word	0x00000590


	//----- nvinfo : EIATTR_COOP_GROUP_MASK_REGIDS
	.align		4
.L_27:
        /*0040*/ 	.byte	0x04, 0x29
        /*0042*/ 	.short	(.L_29 - .L_28)


	//   ....[0]....
.L_28:
        /*0044*/ 	.word	0xffffffff


	//   ....[1]....
        /*0048*/ 	.word	0xffffffff


	//   ....[2]....
        /*004c*/ 	.word	0xffffffff


	//   ....[3]....
        /*0050*/ 	.word	0xffffffff


	//   ....[4]....
        /*0054*/ 	.word	0xffffffff


	//----- nvinfo : EIATTR_COOP_GROUP_INSTR_OFFSETS
	.align		4
.L_29:
        /*0058*/ 	.byte	0x04, 0x28
        /*005a*/ 	.short	(.L_31 - .L_30)


	//   ....[0]....
.L_30:
        /*005c*/ 	.word	0x00000060


	//   ....[1]....
        /*0060*/ 	.word	0x00000070


	//   ....[2]....
        /*0064*/ 	.word	0x00000130


	//   ....[3]....
        /*0068*/ 	.word	0x00000390


	//   ....[4]....
        /*006c*/ 	.word	0x00001040


	//----- nvinfo : EIATTR_REG_RECONFIG
	.align		4
.L_31:
        /*0070*/ 	.byte	0x01, 0x54
	.zero		2


	//----- nvinfo : EIATTR_SYSCALL_OFFSETS
	.align		4
        /*0074*/ 	.byte	0x04, 0x46
        /*0076*/ 	.short	(.L_33 - .L_32)


	//   ....[0]....
.L_32:
        /*0078*/ 	.word	0x00001200


	//----- nvinfo : EIATTR_MBARRIER_INSTR_OFFSETS
	.align		4
.L_33:
        /*007c*/ 	.byte	0x04, 0x39
        /*007e*/ 	.short	(.L_35 - .L_34)


	//   ....[0]....
.L_34:
        /*0080*/ 	.word	0x00000250
        /*0084*/ 	.word	0x000000ff
        /*0088*/ 	.word	0x00000000
        /*008c*/ 	.short	0x0100
        /*008e*/ 	.byte	0x08
	.zero		1


	//   ....[1]....
        /*0090*/ 	.word	0x00000260
        /*0094*/ 	.word	0x000000ff
        /*0098*/ 	.word	0x00000048
        /*009c*/ 	.short	0x0100
        /*009e*/ 	.byte	0x08
	.zero		1


	//   ....[2]....
        /*00a0*/ 	.word	0x00000270
        /*00a4*/ 	.word	0x000000ff
        /*00a8*/ 	.word	0x00000008
        /*00ac*/ 	.short	0x0100
        /*00ae*/ 	.byte	0x08
	.zero		1


	//   ....[3]....
        /*00b0*/ 	.word	0x00000280
        /*00b4*/ 	.word	0x000000ff
        /*00b8*/ 	.word	0x00000050
        /*00bc*/ 	.short	0x0100
        /*00be*/ 	.byte	0x08
	.zero		1


	//   ....[4]....
        /*00c0*/ 	.word	0x00000290
        /*00c4*/ 	.word	0x000000ff
        /*00c8*/ 	.word	0x00000010
        /*00cc*/ 	.short	0x0100
        /*00ce*/ 	.byte	0x08
	.zero		1


	//   ....[5]....
        /*00d0*/ 	.word	0x000002a0
        /*00d4*/ 	.word	0x000000ff
        /*00d8*/ 	.word	0x00000058
        /*00dc*/ 	.short	0x0100
        /*00de*/ 	.byte	0x08
	.zero		1


	//   ....[6]....
        /*00e0*/ 	.word	0x000002b0
        /*00e4*/ 	.word	0x000000ff
        /*00e8*/ 	.word	0x00000018
        /*00ec*/ 	.short	0x0100
        /*00ee*/ 	.byte	0x08
	.zero		1


	//   ....[7]....
        /*00f0*/ 	.word	0x000002c0
        /*00f4*/ 	.word	0x000000ff
        /*00f8*/ 	.word	0x00000060
        /*00fc*/ 	.short	0x0100
        /*00fe*/ 	.byte	0x08
	.zero		1


	//   ....[8]....
        /*0100*/ 	.word	0x000002d0
        /*0104*/ 	.word	0x000000ff
        /*0108*/ 	.word	0x00000020
        /*010c*/ 	.short	0x0100
        /*010e*/ 	.byte	0x08
	.zero		1


	//   ....[9]....
        /*0110*/ 	.word	0x000002e0
        /*0114*/ 	.word	0x000000ff
        /*0118*/ 	.word	0x00000068
        /*011c*/ 	.short	0x0100
        /*011e*/ 	.byte	0x08
	.zero		1


	//   ....[10]....
        /*0120*/ 	.word	0x000002f0
        /*0124*/ 	.word	0x000000ff
        /*0128*/ 	.word	0x00000028
        /*012c*/ 	.short	0x0100
        /*012e*/ 	.byte	0x08
	.zero		1


	//   ....[11]....
        /*0130*/ 	.word	0x00000300
        /*0134*/ 	.word	0x000000ff
        /*0138*/ 	.word	0x00000070
        /*013c*/ 	.short	0x0100
        /*013e*/ 	.byte	0x08
	.zero		1


	//   ....[12]....
        /*0140*/ 	.word	0x00000310
        /*0144*/ 	.word	0x000000ff
        /*0148*/ 	.word	0x00000030
        /*014c*/ 	.short	0x0100
        /*014e*/ 	.byte	0x08
	.zero		1


	//   ....[13]....
        /*0150*/ 	.word	0x00000320
        /*0154*/ 	.word	0x000000ff
        /*0158*/ 	.word	0x00000078
        /*015c*/ 	.short	0x0100
        /*015e*/ 	.byte	0x08
	.zero		1


	//   ....[14]....
        /*0160*/ 	.word	0x00000330
        /*0164*/ 	.word	0x000000ff
        /*0168*/ 	.word	0x00000038
        /*016c*/ 	.short	0x0100
        /*016e*/ 	.byte	0x08
	.zero		1


	//   ....[15]....
        /*0170*/ 	.word	0x00000340
        /*0174*/ 	.word	0x000000ff
        /*0178*/ 	.word	0x00000080
        /*017c*/ 	.short	0x0100
        /*017e*/ 	.byte	0x08
	.zero		1


	//   ....[16]....
        /*0180*/ 	.word	0x00000350
        /*0184*/ 	.word	0x000000ff
        /*0188*/ 	.word	0x00000040
        /*018c*/ 	.short	0x0100
        /*018e*/ 	.byte	0x08
	.zero		1


	//   ....[17]....
        /*0190*/ 	.word	0x00000360
        /*0194*/ 	.word	0x000000ff
        /*0198*/ 	.word	0x00000088
        /*019c*/ 	.short	0x0100
        /*019e*/ 	.byte	0x08
	.zero		1


	//   ....[18]....
        /*01a0*/ 	.word	0x00000600
        /*01a4*/ 	.word	0x000000ff
        /*01a8*/ 	.word	0x000000a0
        /*01ac*/ 	.short	0x0100
        /*01ae*/ 	.byte	0x06
	.zero		1


	//   ....[19]....
        /*01b0*/ 	.word	0x00000660
        /*01b4*/ 	.word	0x000000ff
        /*01b8*/ 	.word	0x000000a8
        /*01bc*/ 	.short	0x0100
        /*01be*/ 	.byte	0x06
	.zero		1


	//   ....[20]....
        /*01c0*/ 	.word	0x00001280
        /*01c4*/ 	.word	0x00000003
        /*01c8*/ 	.word	0x00000000
        /*01cc*/ 	.short	0x010a
        /*01ce*/ 	.byte	0x3f
	.zero		1


	//   ....[21]....
        /*01d0*/ 	.word	0x000012c0
        /*01d4*/ 	.word	0x00000003
        /*01d8*/ 	.word	0x00000000
        /*01dc*/ 	.short	0x010a
        /*01de*/ 	.byte	0x3f
	.zero		1


	//   ....[22]....
        /*01e0*/ 	.word	0x00001f30
        /*01e4*/ 	.word	0x000000ff
        /*01e8*/ 	.word	0x00000000
        /*01ec*/ 	.short	0x010a
        /*01ee*/ 	.byte	0x08
	.zero		1


	//   ....[23]....
        /*01f0*/ 	.word	0x00001f70
        /*01f4*/ 	.word	0x000000ff
        /*01f8*/ 	.word	0x00000000
        /*01fc*/ 	.short	0x010a
        /*01fe*/ 	.byte	0x08
	.zero		1


	//   ....[24]....
        /*0200*/ 	.word	0x00002ac0
        /*0204*/ 	.word	0x000000ff
        /*0208*/ 	.word	0x00000000
        /*020c*/ 	.short	0x0101
        /*020e*/ 	.byte	0x08
	.zero		1


	//   ....[25]....
        /*0210*/ 	.word	0x00002c70
        /*0214*/ 	.word	0x00000000
        /*0218*/ 	.word	0x00000000
        /*021c*/ 	.short	0x0101
        /*021e*/ 	.byte	0x3f
	.zero		1


	//   ....[26]....
        /*0220*/ 	.word	0x0000ac50
        /*0224*/ 	.word	0x0000000e
        /*0228*/ 	.word	0x00000048
        /*022c*/ 	.short	0x010a
        /*022e*/ 	.byte	0x3f
	.zero		1


	//   ....[27]....
        /*0230*/ 	.word	0x0000afd0
        /*0234*/ 	.word	0x00000006
        /*0238*/ 	.word	0x000000a8
        /*023c*/ 	.short	0x0101
        /*023e*/ 	.byte	0x3f
	.zero		1


	//   ....[28]....
        /*0240*/ 	.word	0x0000b700
        /*0244*/ 	.word	0x00000007
        /*0248*/ 	.word	0x00000000
        /*024c*/ 	.short	0x010a
        /*024e*/ 	.byte	0x3f
	.zero		1


	//   ....[29]....
        /*0250*/ 	.word	0x0000b780
        /*0254*/ 	.word	0x00000009
        /*0258*/ 	.word	0x00000000
        /*025c*/ 	.short	0x010a
        /*025e*/ 	.byte	0x3f
	.zero		1


	//   ....[30]....
        /*0260*/ 	.word	0x0000b810
        /*0264*/ 	.word	0x00000006
        /*0268*/ 	.word	0x00000000
        /*026c*/ 	.short	0x010a
        /*026e*/ 	.byte	0x3f
	.zero		1


	//   ....[31]....
        /*0270*/ 	.word	0x0000b8a0
        /*0274*/ 	.word	0x00000009
        /*0278*/ 	.word	0x00000000
        /*027c*/ 	.short	0x010a
        /*027e*/ 	.byte	0x3f
	.zero		1


	//   ....[32]....
        /*0280*/ 	.word	0x0000b930
        /*0284*/ 	.word	0x00000006
        /*0288*/ 	.word	0x00000000
        /*028c*/ 	.short	0x010a
        /*028e*/ 	.byte	0x3f
	.zero		1


	//   ....[33]....
        /*0290*/ 	.word	0x0000b9c0
        /*0294*/ 	.word	0x00000009
        /*0298*/ 	.word	0x00000000
        /*029c*/ 	.short	0x010a
        /*029e*/ 	.byte	0x3f
	.zero		1


	//   ....[34]....
        /*02a0*/ 	.word	0x0000ba50
        /*02a4*/ 	.word	0x00000006
        /*02a8*/ 	.word	0x00000000
        /*02ac*/ 	.short	0x010a
        /*02ae*/ 	.byte	0x3f
	.zero		1


	//   ....[35]....
        /*02b0*/ 	.word	0x0000bae0
        /*02b4*/ 	.word	0x00000009
        /*02b8*/ 	.word	0x00000000
        /*02bc*/ 	.short	0x010a
        /*02be*/ 	.byte	0x3f
	.zero		1


	//   ....[36]....
        /*02c0*/ 	.word	0x0000bb70
        /*02c4*/ 	.word	0x00000003
        /*02c8*/ 	.word	0x00000000
        /*02cc*/ 	.short	0x010a
        /*02ce*/ 	.byte	0x3f
	.zero		1


	//   ....[37]....
        /*02d0*/ 	.word	0x0000bbd0
        /*02d4*/ 	.word	0x00000003
        /*02d8*/ 	.word	0x00000000
        /*02dc*/ 	.short	0x010a
        /*02de*/ 	.byte	0x3f
	.zero		1


	//   ....[38]....
        /*02e0*/ 	.word	0x0000bc30
        /*02e4*/ 	.word	0x00000005
        /*02e8*/ 	.word	0x00000000
        /*02ec*/ 	.short	0x010a
        /*02ee*/ 	.byte	0x3f
	.zero		1


	//   ....[39]....
        /*02f0*/ 	.word	0x0000bd00
        /*02f4*/ 	.word	0x0000000e
        /*02f8*/ 	.word	0x00000048
        /*02fc*/ 	.short	0x010a
        /*02fe*/ 	.byte	0x3f
	.zero		1


	//   ....[40]....
        /*0300*/ 	.word	0x0000bdd0
        /*0304*/ 	.word	0x00000007
        /*0308*/ 	.word	0x00000000
        /*030c*/ 	.short	0x010a
        /*030e*/ 	.byte	0x3f
	.zero		1


	//   ....[41]....
        /*0310*/ 	.word	0x0000be20
        /*0314*/ 	.word	0x00000009
        /*0318*/ 	.word	0x00000000
        /*031c*/ 	.short	0x010a
        /*031e*/ 	.byte	0x3f
	.zero		1


	//   ....[42]....
        /*0320*/ 	.word	0x0000be70
        /*0324*/ 	.word	0x00000006
        /*0328*/ 	.word	0x00000000
        /*032c*/ 	.short	0x010a
        /*032e*/ 	.byte	0x3f
	.zero		1


	//   ....[43]....
        /*0330*/ 	.word	0x0000bec0
        /*0334*/ 	.word	0x00000009
        /*0338*/ 	.word	0x00000000
        /*033c*/ 	.short	0x010a
        /*033e*/ 	.byte	0x3f
	.zero		1


	//   ....[44]....
        /*0340*/ 	.word	0x0000bf10
        /*0344*/ 	.word	0x00000006
        /*0348*/ 	.word	0x00000000
        /*034c*/ 	.short	0x010a
        /*034e*/ 	.byte	0x3f
	.zero		1


	//   ....[45]....
        /*0350*/ 	.word	0x0000bf60
        /*0354*/ 	.word	0x00000009
        /*0358*/ 	.word	0x00000000
        /*035c*/ 	.short	0x010a
        /*035e*/ 	.byte	0x3f
	.zero		1


	//   ....[46]....
        /*0360*/ 	.word	0x0000bfb0
        /*0364*/ 	.word	0x00000006
        /*0368*/ 	.word	0x00000000
        /*036c*/ 	.short	0x010a
        /*036e*/ 	.byte	0x3f
	.zero		1


	//   ....[47]....
        /*0370*/ 	.word	0x0000c000
        /*0374*/ 	.word	0x00000009
        /*0378*/ 	.word	0x00000000
        /*037c*/ 	.short	0x010a
        /*037e*/ 	.byte	0x3f
	.zero		1


	//----- nvinfo : EIATTR_NUM_MBARRIERS
	.align		4
.L_35:
        /*0380*/ 	.byte	0x03, 0x38
        /*0382*/ 	.short	0x0014


	//----- nvinfo : EIATTR_EXIT_INSTR_OFFSETS
	.align		4
        /*0384*/ 	.byte	0x04, 0x1c
        /*0386*/ 	.short	(.L_37 - .L_36)


	//   ....[0]....
.L_36:
        /*0388*/ 	.word	0x000006b0


	//   ....[1]....
        /*038c*/ 	.word	0x00000f70


	//   ....[2]....
        /*0390*/ 	.word	0x0000a2c0


	//   ....[3]....
        /*0394*/ 	.word	0x0000a8f0


	//   ....[4]....
        /*0398*/ 	.word	0x0000bbc0


	//----- nvinfo : EIATTR_MAX_THREADS
	.align		4
.L_37:
        /*039c*/ 	.byte	0x04, 0x05
        /*039e*/ 	.short	(.L_39 - .L_38)
.L_38:
        /*03a0*/ 	.word	0x00000180
        /*03a4*/ 	.word	0x00000001
        /*03a8*/ 	.word	0x00000001


	//----- nvinfo : EIATTR_CRS_STACK_SIZE
	.align		4
.L_39:
        /*03ac*/ 	.byte	0x04, 0x1e
        /*03ae*/ 	.short	(.L_41 - .L_40)
.L_40:
        /*03b0*/ 	.word	0x00000000


	//----- nvinfo : EIATTR_CBANK_PARAM_SIZE
	.align		4
.L_41:
        /*03b4*/ 	.byte	0x03, 0x19
        /*03b6*/ 	.short	0x0470


	//----- nvinfo : EIATTR_PARAM_CBANK
	.align		4
        /*03b8*/ 	.byte	0x04, 0x0a
        /*03ba*/ 	.short	(.L_43 - .L_42)
	.align		4
.L_42:
        /*03bc*/ 	.word	index@(.nv.constant0._ZN7cutlass13device_kernelINS_4gemm6kernel13GemmUniversalIN4cute5tupleIJiiiiEEENS1_10collective13CollectiveMmaINS1_34MainloopSm90TmaGmmaWarpSpecializedILi9ENS5_IJNS4_1CILi1EEESB_SB_EEENS1_35KernelTmaWarpSpecializedCooperativeEEENS5_IJNSA_ILi256EEENSA_ILi112EEENSA_ILi32EEEEEENS_10bfloat16_tENS5_IJlSB_lEEESJ_SK_NS4_8TiledMMAINS4_8MMA_AtomIJNS4_4SM904GMMA27MMA_64x16x16_F32BF16BF16_SSILNSO_5MajorE0ELSQ_0ELNSO_7ScaleInE1ELSR_1EEEEEENS4_6LayoutINS5_IJNSA_ILi2EEESB_SB_EEENS5_IJSB_NSA_ILi0EEESX_EEEEENS5_IJNS4_10UnderscoreES10_S10_EEEEENS4_13SM90_TMA_LOADENS4_14ComposedLayoutINS4_7SwizzleILi2ELi4ELi3EEENS4_18smem_ptr_flag_bitsILi16EEENSU_INS5_IJNSA_ILi8EEESH_EEENS5_IJSH_SB_EEEEEEEvNS4_8identityES13_S1D_vS1E_EENS_8epilogue10collective6detail29Sm90TmaWarpSpecializedAdapterINS1H_15DefaultEpilogueISJ_SK_SK_NS1G_6thread17LinearCombinationISJ_Li1EffLNS1L_9ScaleType4KindE0ELNS_15FloatRoundStyleE2ESJ_EENS1_15EpilogueDefaultEEEEEvvEEEEvNT_6ParamsE)
        /*03c0*/ 	.short	0x0210
        /*03c2*/ 	.short	0x0470


	//----- nvinfo : EIATTR_SW_WAR
	.align		4
.L_43:
        /*03c4*/ 	.byte	0x04, 0x36
        /*03c6*/ 	.short	(.L_45 - .L_44)
.L_44:
        /*03c8*/ 	.word	0x00000008
.L_45:


//--------------------- .nv.callgraph             --------------------------
	.section	.nv.callgraph,"",@"SHT_CUDA_CALLGRAPH"
	.align	4
	.sectionentsize	8
	.align		4
        /*0000*/ 	.word	0x00000000
	.align		4
        /*0004*/ 	.word	0xffffffff
	.align		4
        /*0008*/ 	.word	index@(_ZN7cutlass13device_kernelINS_4gemm6kernel13GemmUniversalIN4cute5tupleIJiiiiEEENS1_10collective13CollectiveMmaINS1_34MainloopSm90TmaGmmaWarpSpecializedILi9ENS5_IJNS4_1CILi1EEESB_SB_EEENS1_35KernelTmaWarpSpecializedCooperativeEEENS5_IJNSA_ILi256EEENSA_ILi112EEENSA_ILi32EEEEEENS_10bfloat16_tENS5_IJlSB_lEEESJ_SK_NS4_8TiledMMAINS4_8MMA_AtomIJNS4_4SM904GMMA27MMA_64x16x16_F32BF16BF16_SSILNSO_5MajorE0ELSQ_0ELNSO_7ScaleInE1ELSR_1EEEEEENS4_6LayoutINS5_IJNSA_ILi2EEESB_SB_EEENS5_IJSB_NSA_ILi0EEESX_EEEEENS5_IJNS4_10UnderscoreES10_S10_EEEEENS4_13SM90_TMA_LOADENS4_14ComposedLayoutINS4_7SwizzleILi2ELi4ELi3EEENS4_18smem_ptr_flag_bitsILi16EEENSU_INS5_IJNSA_ILi8EEESH_EEENS5_IJSH_SB_EEEEEEEvNS4_8identityES13_S1D_vS1E_EENS_8epilogue10collective6detail29Sm90TmaWarpSpecializedAdapterINS1H_15DefaultEpilogueISJ_SK_SK_NS1G_6thread17LinearCombinationISJ_Li1EffLNS1L_9ScaleType4KindE0ELNS_15FloatRoundStyleE2ESJ_EENS1_15EpilogueDefaultEEEEEvvEEEEvNT_6ParamsE)
	.align		4
        /*000c*/ 	.word	index@(__assertfail)
	.align		4
        /*0010*/ 	.word	0x00000000
	.align		4
        /*0014*/ 	.word	0xfffffffe
	.align		4
        /*0018*/ 	.word	0x00000000
	.align		4
        /*001c*/ 	.word	0xfffffffd
	.align		4
        /*0020*/ 	.word	0x00000000
	.align		4
        /*0024*/ 	.word	0xfffffffc


//--------------------- .nv.constant4             --------------------------
	.section	.nv.constant4,"a",@progbits
	.align	8
	.align		8
.nv.constant4:
        /*0000*/ 	.dword	__assertfail
	.align		8
        /*0008*/ 	.dword	__unnamed_1
	.align		8
        /*0010*/ 	.dword	_ZN40_INTERNAL_f6e3f935_4_k_cu_abee1eee_114194cuda3std3__45__cpo5beginE
	.align		8
        /*0018*/ 	.dword	_ZN40_INTERNAL_f6e3f935_4_k_cu_abee1eee_114194cuda3std3__45__cpo3endE
	.align		8
        /*0020*/ 	.dword	_ZN40_INTERNAL_f6e3f935_4_k_cu_abee1eee_114194cuda3std3__45__cpo6cbeginE
	.align		8
        /*0028*/ 	.dword	_ZN40_INTERNAL_f6e3f935_4_k_cu_abee1eee_114194cuda3std3__45__cpo4cendE
	.align		8
        /*0030*/ 	.dword	_ZN40_INTERNAL_f6e3f935_4_k_cu_abee1eee_114194cuda3std3__442_GLOBAL__N__f6e3f935_4_k_cu_abee1eee_114196ignoreE
	.align		8
        /*0038*/ 	.dword	_ZN40_INTERNAL_f6e3f935_4_k_cu_abee1eee_114194cuda3std3__419piecewise_constructE
	.align		8
        /*0040*/ 	.dword	_ZN40_INTERNAL_f6e3f935_4_k_cu_abee1eee_114194cuda3std3__48in_placeE
	.align		8
        /*0048*/ 	.dword	_ZN40_INTERNAL_f6e3f935_4_k_cu_abee1eee_114194cuda3std6ranges3__45__cpo4swapE
	.align		8
        /*0050*/ 	.dword	_ZN40_INTERNAL_f6e3f935_4_k_cu_abee1eee_114194cuda3std6ranges3__45__cpo9iter_moveE
	.align		8
        /*0058*/ 	.dword	_ZN40_INTERNAL_f6e3f935_4_k_cu_abee1eee_114194cute7productE
	.align		8
        /*0060*/ 	.dword	_ZN40_INTERNAL_f6e3f935_4_k_cu_abee1eee_114194cute1_E
	.align		8
        /*0068*/ 	.dword	$str$22
	.align		8
        /*0070*/ 	.dword	$str$23


//--------------------- .text._ZN7cutlass13device_kernelINS_4gemm6kernel13GemmUniversalIN4cute5tupleIJiiiiEEENS1_10collective13CollectiveMmaINS1_34MainloopSm90TmaGmmaWarpSpecializedILi9ENS5_IJNS4_1CILi1EEESB_SB_EEENS1_35KernelTmaWarpSpecializedCooperativeEEENS5_IJNSA_ILi256EEENSA_ILi112EEENSA_ILi32EEEEEENS_10bfloat16_tENS5_IJlSB_lEEESJ_SK_NS4_8TiledMMAINS4_8MMA_AtomIJNS4_4SM904GMMA27MMA_64x16x16_F32BF16BF16_SSILNSO_5MajorE0ELSQ_0ELNSO_7ScaleInE1ELSR_1EEEEEENS4_6LayoutINS5_IJNSA_ILi2EEESB_SB_EEENS5_IJSB_NSA_ILi0EEESX_EEEEENS5_IJNS4_10UnderscoreES10_S10_EEEEENS4_13SM90_TMA_LOADENS4_14ComposedLayoutINS4_7SwizzleILi2ELi4ELi3EEENS4_18smem_ptr_flag_bitsILi16EEENSU_INS5_IJNSA_ILi8EEESH_EEENS5_IJSH_SB_EEEEEEEvNS4_8identityES13_S1D_vS1E_EENS_8epilogue10collective6detail29Sm90TmaWarpSpecializedAdapterINS1H_15DefaultEpilogueISJ_SK_SK_NS1G_6thread17LinearCombinationISJ_Li1EffLNS1L_9ScaleType4KindE0ELNS_15FloatRoundStyleE2ESJ_EENS1_15EpilogueDefaultEEEEEvvEEEEvNT_6ParamsE --------------------------
	.section	.text._ZN7cutlass13device_kernelINS_4gemm6kernel13GemmUniversalIN4cute5tupleIJiiiiEEENS1_10collective13CollectiveMmaINS1_34MainloopSm90TmaGmmaWarpSpecializedILi9ENS5_IJNS4_1CILi1EEESB_SB_EEENS1_35KernelTmaWarpSpecializedCooperativeEEENS5_IJNSA_ILi256EEENSA_ILi112EEENSA_ILi32EEEEEENS_10bfloat16_tENS5_IJlSB_lEEESJ_SK_NS4_8TiledMMAINS4_8MMA_AtomIJNS4_4SM904GMMA27MMA_64x16x16_F32BF16BF16_SSILNSO_5MajorE0ELSQ_0ELNSO_7ScaleInE1ELSR_1EEEEEENS4_6LayoutINS5_IJNSA_ILi2EEESB_SB_EEENS5_IJSB_NSA_ILi0EEESX_EEEEENS5_IJNS4_10UnderscoreES10_S10_EEEEENS4_13SM90_TMA_LOADENS4_14ComposedLayoutINS4_7SwizzleILi2ELi4ELi3EEENS4_18smem_ptr_flag_bitsILi16EEENSU_INS5_IJNSA_ILi8EEESH_EEENS5_IJSH_SB_EEEEEEEvNS4_8identityES13_S1D_vS1E_EENS_8epilogue10collective6detail29Sm90TmaWarpSpecializedAdapterINS1H_15DefaultEpilogueISJ_SK_SK_NS1G_6thread17LinearCombinationISJ_Li1EffLNS1L_9ScaleType4KindE0ELNS_15FloatRoundStyleE2ESJ_EENS1_15EpilogueDefaultEEEEEvvEEEEvNT_6ParamsE,"ax",@progbits
	.align	128
.text._ZN7cutlass13device_kernelINS_4gemm6kernel13GemmUniversalIN4cute5tupleIJiiiiEEENS1_10collective13CollectiveMmaINS1_34MainloopSm90TmaGmmaWarpSpecializedILi9ENS5_IJNS4_1CILi1EEESB_SB_EEENS1_35KernelTmaWarpSpecializedCooperativeEEENS5_IJNSA_ILi256EEENSA_ILi112EEENSA_ILi32EEEEEENS_10bfloat16_tENS5_IJlSB_lEEESJ_SK_NS4_8TiledMMAINS4_8MMA_AtomIJNS4_4SM904GMMA27MMA_64x16x16_F32BF16BF16_SSILNSO_5MajorE0ELSQ_0ELNSO_7ScaleInE1ELSR_1EEEEEENS4_6LayoutINS5_IJNSA_ILi2EEESB_SB_EEENS5_IJSB_NSA_ILi0EEESX_EEEEENS5_IJNS4_10UnderscoreES10_S10_EEEEENS4_13SM90_TMA_LOADENS4_14ComposedLayoutINS4_7SwizzleILi2ELi4ELi3EEENS4_18smem_ptr_flag_bitsILi16EEENSU_INS5_IJNSA_ILi8EEESH_EEENS5_IJSH_SB_EEEEEEEvNS4_8identityES13_S1D_vS1E_EENS_8epilogue10collective6detail29Sm90TmaWarpSpecializedAdapterINS1H_15DefaultEpilogueISJ_SK_SK_NS1G_6thread17LinearCombinationISJ_Li1EffLNS1L_9ScaleType4KindE0ELNS_15FloatRoundStyleE2ESJ_EENS1_15EpilogueDefaultEEEEEvvEEEEvNT_6ParamsE:
        .type           _ZN7cutlass13device_kernelINS_4gemm6kernel13GemmUniversalIN4cute5tupleIJiiiiEEENS1_10collective13CollectiveMmaINS1_34MainloopSm90TmaGmmaWarpSpecializedILi9ENS5_IJNS4_1CILi1EEESB_SB_EEENS1_35KernelTmaWarpSpecializedCooperativeEEENS5_IJNSA_ILi256EEENSA_ILi112EEENSA_ILi32EEEEEENS_10bfloat16_tENS5_IJlSB_lEEESJ_SK_NS4_8TiledMMAINS4_8MMA_AtomIJNS4_4SM904GMMA27MMA_64x16x16_F32BF16BF16_SSILNSO_5MajorE0ELSQ_0ELNSO_7ScaleInE1ELSR_1EEEEEENS4_6LayoutINS5_IJNSA_ILi2EEESB_SB_EEENS5_IJSB_NSA_ILi0EEESX_EEEEENS5_IJNS4_10UnderscoreES10_S10_EEEEENS4_13SM90_TMA_LOADENS4_14ComposedLayoutINS4_7SwizzleILi2ELi4ELi3EEENS4_18smem_ptr_flag_bitsILi16EEENSU_INS5_IJNSA_ILi8EEESH_EEENS5_IJSH_SB_EEEEEEEvNS4_8identityES13_S1D_vS1E_EENS_8epilogue10collective6detail29Sm90TmaWarpSpecializedAdapterINS1H_15DefaultEpilogueISJ_SK_SK_NS1G_6thread17LinearCombinationISJ_Li1EffLNS1L_9ScaleType4KindE0ELNS_15FloatRoundStyleE2ESJ_EENS1_15EpilogueDefaultEEEEEvvEEEEvNT_6ParamsE,@function
        .size           _ZN7cutlass13device_kernelINS_4gemm6kernel13GemmUniversalIN4cute5tupleIJiiiiEEENS1_10collective13CollectiveMmaINS1_34MainloopSm90TmaGmmaWarpSpecializedILi9ENS5_IJNS4_1CILi1EEESB_SB_EEENS1_35KernelTmaWarpSpecializedCooperativeEEENS5_IJNSA_ILi256EEENSA_ILi112EEENSA_ILi32EEEEEENS_10bfloat16_tENS5_IJlSB_lEEESJ_SK_NS4_8TiledMMAINS4_8MMA_AtomIJNS4_4SM904GMMA27MMA_64x16x16_F32BF16BF16_SSILNSO_5MajorE0ELSQ_0ELNSO_7ScaleInE1ELSR_1EEEEEENS4_6LayoutINS5_IJNSA_ILi2EEESB_SB_EEENS5_IJSB_NSA_ILi0EEESX_EEEEENS5_IJNS4_10UnderscoreES10_S10_EEEEENS4_13SM90_TMA_LOADENS4_14ComposedLayoutINS4_7SwizzleILi2ELi4ELi3EEENS4_18smem_ptr_flag_bitsILi16EEENSU_INS5_IJNSA_ILi8EEESH_EEENS5_IJSH_SB_EEEEEEEvNS4_8identityES13_S1D_vS1E_EENS_8epilogue10collective6detail29Sm90TmaWarpSpecializedAdapterINS1H_15DefaultEpilogueISJ_SK_SK_NS1G_6thread17LinearCombinationISJ_Li1EffLNS1L_9ScaleType4KindE0ELNS_15FloatRoundStyleE2ESJ_EENS1_15EpilogueDefaultEEEEEvvEEEEvNT_6ParamsE,(.L_x_299 - _ZN7cutlass13device_kernelINS_4gemm6kernel13GemmUniversalIN4cute5tupleIJiiiiEEENS1_10collective13CollectiveMmaINS1_34MainloopSm90TmaGmmaWarpSpecializedILi9ENS5_IJNS4_1CILi1EEESB_SB_EEENS1_35KernelTmaWarpSpecializedCooperativeEEENS5_IJNSA_ILi256EEENSA_ILi112EEENSA_ILi32EEEEEENS_10bfloat16_tENS5_IJlSB_lEEESJ_SK_NS4_8TiledMMAINS4_8MMA_AtomIJNS4_4SM904GMMA27MMA_64x16x16_F32BF16BF16_SSILNSO_5MajorE0ELSQ_0ELNSO_7ScaleInE1ELSR_1EEEEEENS4_6LayoutINS5_IJNSA_ILi2EEESB_SB_EEENS5_IJSB_NSA_ILi0EEESX_EEEEENS5_IJNS4_10UnderscoreES10_S10_EEEEENS4_13SM90_TMA_LOADENS4_14ComposedLayoutINS4_7SwizzleILi2ELi4ELi3EEENS4_18smem_ptr_flag_bitsILi16EEENSU_INS5_IJNSA_ILi8EEESH_EEENS5_IJSH_SB_EEEEEEEvNS4_8identityES13_S1D_vS1E_EENS_8epilogue10collective6detail29Sm90TmaWarpSpecializedAdapterINS1H_15DefaultEpilogueISJ_SK_SK_NS1G_6thread17LinearCombinationISJ_Li1EffLNS1L_9ScaleType4KindE0ELNS_15FloatRoundStyleE2ESJ_EENS1_15EpilogueDefaultEEEEEvvEEEEvNT_6ParamsE)
        .other          _ZN7cutlass13device_kernelINS_4gemm6kernel13GemmUniversalIN4cute5tupleIJiiiiEEENS1_10collective13CollectiveMmaINS1_34MainloopSm90TmaGmmaWarpSpecializedILi9ENS5_IJNS4_1CILi1EEESB_SB_EEENS1_35KernelTmaWarpSpecializedCooperativeEEENS5_IJNSA_ILi256EEENSA_ILi112EEENSA_ILi32EEEEEENS_10bfloat16_tENS5_IJlSB_lEEESJ_SK_NS4_8TiledMMAINS4_8MMA_AtomIJNS4_4SM904GMMA27MMA_64x16x16_F32BF16BF16_SSILNSO_5MajorE0ELSQ_0ELNSO_7ScaleInE1ELSR_1EEEEEENS4_6LayoutINS5_IJNSA_ILi2EEESB_SB_EEENS5_IJSB_NSA_ILi0EEESX_EEEEENS5_IJNS4_10UnderscoreES10_S10_EEEEENS4_13SM90_TMA_LOADENS4_14ComposedLayoutINS4_7SwizzleILi2ELi4ELi3EEENS4_18smem_ptr_flag_bitsILi16EEENSU_INS5_IJNSA_ILi8EEESH_EEENS5_IJSH_SB_EEEEEEEvNS4_8identityES13_S1D_vS1E_EENS_8epilogue10collective6detail29Sm90TmaWarpSpecializedAdapterINS1H_15DefaultEpilogueISJ_SK_SK_NS1G_6thread17LinearCombinationISJ_Li1EffLNS1L_9ScaleType4KindE0ELNS_15FloatRoundStyleE2ESJ_EENS1_15EpilogueDefaultEEEEEvvEEEEvNT_6ParamsE,@"STO_CUDA_ENTRY STV_DEFAULT"
_ZN7cutlass13device_kernelINS_4gemm6kernel13GemmUniversalIN4cute5tupleIJiiiiEEENS1_10collective13CollectiveMmaINS1_34MainloopSm90TmaGmmaWarpSpecializedILi9ENS5_IJNS4_1CILi1EEESB_SB_EEENS1_35KernelTmaWarpSpecializedCooperativeEEENS5_IJNSA_ILi256EEENSA_ILi112EEENSA_ILi32EEEEEENS_10bfloat16_tENS5_IJlSB_lEEESJ_SK_NS4_8TiledMMAINS4_8MMA_AtomIJNS4_4SM904GMMA27MMA_64x16x16_F32BF16BF16_SSILNSO_5MajorE0ELSQ_0ELNSO_7ScaleInE1ELSR_1EEEEEENS4_6LayoutINS5_IJNSA_ILi2EEESB_SB_EEENS5_IJSB_NSA_ILi0EEESX_EEEEENS5_IJNS4_10UnderscoreES10_S10_EEEEENS4_13SM90_TMA_LOADENS4_14ComposedLayoutINS4_7SwizzleILi2ELi4ELi3EEENS4_18smem_ptr_flag_bitsILi16EEENSU_INS5_IJNSA_ILi8EEESH_EEENS5_IJSH_SB_EEEEEEEvNS4_8identityES13_S1D_vS1E_EENS_8epilogue10collective6detail29Sm90TmaWarpSpecializedAdapterINS1H_15DefaultEpilogueISJ_SK_SK_NS1G_6thread17LinearCombinationISJ_Li1EffLNS1L_9ScaleType4KindE0ELNS_15FloatRoundStyleE2ESJ_EENS1_15EpilogueDefaultEEEEEvvEEEEvNT_6ParamsE:
[----:B------:R-:W0:Y:S01]  /*0000*/  LDC R1, c[0x0][0x28] ;  /* 0x00000a00ff017b82 */ /* 0x000e220000000800 */
[----:B------:R-:W1:Y:S01]  /*0010*/  S2R R18, SR_TID.X ;  /* 0x0000000000127919 */ /* 0x000e620000002100 */
[----:B------:R-:W-:Y:S01]  /*0020*/  ELECT P0, URZ, PT ;  /* 0x00000000003f782f */ /* 0x000fe20003800000 */
[----:B------:R-:W-:Y:S01]  /*0030*/  BSSY B0, `(.L_x_0) ;  /* 0x000000f000007945 */ /* 0x000fe20003800000 */
[--C-:B-1----:R-:W-:Y:S02]  /*0040*/  SHF.R.U32.HI R0, RZ, 0x5, R18.reuse ;  /* 0x00000005ff007819 */ /* 0x102fe40000011612 */
[----:B------:R-:W-:-:S03]  /*0050*/  SHF.R.U32.HI R22, RZ, 0x7, R18 ;  /* 0x00000007ff167819 */ /* 0x000fc60000011612 */
[----:B------:R-:W1:Y:S04]  /*0060*/  SHFL.IDX PT, R5, R0, RZ, 0x1f ;  /* 0x00001fff00057589 */ /* 0x000e6800000e0000 */
[----:B------:R2:W3:Y:S01]  /*0070*/  SHFL.IDX PT, R8, R22, RZ, 0x1f ;  /* 0x00001fff16087589 */ /* 0x0004e200000e0000 */
[----:B-1----:R-:W-:-:S13]  /*0080*/  ISETP.NE.OR P0, PT, R5, RZ, !P0 ;  /* 0x000000ff0500720c */ /* 0x002fda0004705670 */
[----:B0-23--:R-:W-:Y:S05]  /*0090*/  @P0 BRA `(.L_x_1) ;  /* 0x0000000000200947 */ /* 0x00dfea0003800000 */
[----:B------:R-:W-:Y:S02]  /*00a0*/  ULDC.64 UR4, c[0x0][0x198] ;  /* 0x0000660000047ab9 */ /* 0x000fe40000000a00 */
[----:B------:R-:W-:Y:S02]  /*00b0*/  UIADD3 UR6, UP0, UR4, 0xf0, URZ ;  /* 0x000000f004067890 */ /* 0x000fe4000ff1e03f */
[----:B------:R-:W-:Y:S02]  /*00c0*/  UIADD3 UR4, UP1, UR4, 0x1f0, URZ ;  /* 0x000001f004047890 */ /* 0x000fe4000ff3e03f */
[----:B------:R-:W-:Y:S02]  /*00d0*/  UIADD3.X UR7, URZ, UR5, URZ, UP0, !UPT ;  /* 0x000000053f077290 */ /* 0x000fe400087fe43f */
[----:B------:R-:W-:-:S07]  /*00e0*/  UIADD3.X UR5, URZ, UR5, URZ, UP1, !UPT ;  /* 0x000000053f057290 */ /* 0x000fce0008ffe43f */
[----:B------:R0:W-:Y:S02]  /*00f0*/  UTMACCTL.PF [UR6] ;  /* 0x00000000060079b9 */ /* 0x0001e40008040000 */
[----:B------:R0:W-:Y:S02]  /*0100*/  UTMACCTL.PF [UR4] ;  /* 0x00000000040079b9 */ /* 0x0001e40008040000 */
[----:B0-----:R-:W-:Y:S01]  /*0110*/  NOP ;  /* 0x0000000000007918 */ /* 0x001fe20000000000 */
.L_x_1:
[----:B------:R-:W-:Y:S05]  /*0120*/  BSYNC B0 ;  /* 0x0000000000007941 */ /* 0x000fea0003800000 */
.L_x_0:
[----:B------:R-:W0:Y:S02]  /*0130*/  SHFL.IDX PT, R2, R0, RZ, 0x1f ;  /* 0x00001fff00027589 */ /* 0x000e2400000e0000 */
[----:B0-----:R-:W-:-:S13]  /*0140*/  ISETP.NE.AND P0, PT, R2, RZ, PT ;  /* 0x000000ff0200720c */ /* 0x001fda0003f05270 */
[----:B------:R-:W-:Y:S05]  /*0150*/  @P0 BRA `(.L_x_2) ;  /* 0x00000000008c0947 */ /* 0x000fea0003800000 */
[----:B------:R-:W-:Y:S01]  /*0160*/  ELECT P0, URZ, PT ;  /* 0x00000000003f782f */ /* 0x000fe20003800000 */
[----:B------:R-:W-:-:S12]  /*0170*/  BSSY B0, `(.L_x_2) ;  /* 0x0000021000007945 */ /* 0x000fd80003800000 */
[----:B------:R-:W-:Y:S05]  /*0180*/  @!P0 BRA `(.L_x_3) ;  /* 0x00000000007c8947 */ /* 0x000fea0003800000 */
[----:B------:R-:W0:Y:S01]  /*0190*/  S2UR UR8, SR_CgaCtaId ;  /* 0x00000000000879c3 */ /* 0x000e220000008800 */
[----:B------:R-:W-:Y:S01]  /*01a0*/  UMOV UR4, 0x400 ;  /* 0x0000040000047882 */ /* 0x000fe20000000000 */
[----:B------:R-:W-:Y:S01]  /*01b0*/  UMOV UR5, 0x1 ;  /* 0x0000000100057882 */ /* 0x000fe20000000000 */
[----:B------:R-:W-:Y:S02]  /*01c0*/  UMOV UR6, 0x100 ;  /* 0x0000010000067882 */ /* 0x000fe40000000000 */
[----:B------:R-:W-:-:S04]  /*01d0*/  UIADD3 UR6, -UR6, 0x100000, URZ ;  /* 0x0010000006067890 */ /* 0x000fc8000fffe13f */
[----:B------:R-:W-:Y:S02]  /*01e0*/  USHF.L.U32 UR7, UR6, 0xb, URZ ;  /* 0x0000000b06077899 */ /* 0x000fe4000800063f */
[----:B------:R-:W-:Y:S02]  /*01f0*/  USHF.L.U32 UR6, UR6, 0x1, URZ ;  /* 0x0000000106067899 */ /* 0x000fe4000800063f */
[----:B0-----:R-:W-:Y:S02]  /*0200*/  ULEA UR8, UR8, UR4, 0x18 ;  /* 0x0000000408087291 */ /* 0x001fe4000f8ec03f */
[----:B------:R-:W-:-:S04]  /*0210*/  UIADD3 UR4, -UR5, 0x100000, URZ ;  /* 0x0010000005047890 */ /* 0x000fc8000fffe13f */
[----:B------:R-:W-:Y:S02]  /*0220*/  USHF.L.U32 UR5, UR4, 0xb, URZ ;  /* 0x0000000b04057899 */ /* 0x000fe4000800063f */
[----:B------:R-:W-:Y:S01]  /*0230*/  USHF.L.U32 UR4, UR4, 0x1, URZ ;  /* 0x0000000104047899 */ /* 0x000fe2000800063f */
[----:B------:R-:W0:Y:S11]  /*0240*/  FENCE.VIEW.ASYNC.S ;  /* 0x00000000000073c6 */ /* 0x000e360000000000 */
[----:B0-----:R0:W1:Y:S01]  /*0250*/  SYNCS.EXCH.64 URZ, [UR8], UR4 ;  /* 0x00000004083f75b2 */ /* 0x0010620008000100 */
[----:B------:R0:W2:Y:S01]  /*0260*/  SYNCS.EXCH.64 URZ, [UR8+0x48], UR6 ;  /* 0x00004806083f75b2 */ /* 0x0000a20008000100 */
[----:B------:R0:W3:Y:S01]  /*0270*/  SYNCS.EXCH.64 URZ, [UR8+0x8], UR4 ;  /* 0x00000804083f75b2 */ /* 0x0000e20008000100 */
[----:B------:R0:W4:Y:S01]  /*0280*/  SYNCS.EXCH.64 URZ, [UR8+0x50], UR6 ;  /* 0x00005006083f75b2 */ /* 0x0001220008000100 */
[----:B------:R0:W0:Y:S01]  /*0290*/  SYNCS.EXCH.64 URZ, [UR8+0x10], UR4 ;  /* 0x00001004083f75b2 */ /* 0x0000220008000100 */
        /* <DEDUP_REMOVED lines=13> */
[----:B------:R-:W-:Y:S01]  /*0370*/  NOP ;  /* 0x0000000000007918 */ /* 0x000fe20000000000 */
.L_x_3:
[----:B0-----:R-:W-:Y:S05]  /*0380*/  BSYNC B0 ;  /* 0x0000000000007941 */ /* 0x001fea0003800000 */
.L_x_2:
[----:B------:R-:W0:Y:S01]  /*0390*/  SHFL.IDX PT, R0, R0, RZ, 0x1f ;  /* 0x00001fff00007589 */ /* 0x000e2200000e0000 */
[----:B------:R-:W-:Y:S01]  /*03a0*/  ELECT P0, URZ, PT ;  /* 0x00000000003f782f */ /* 0x000fe20003800000 */
[----:B------:R-:W5:Y:S01]  /*03b0*/  LDC R2, c[0x0][0x65c] ;  /* 0x00019700ff027b82 */ /* 0x000f620000000800 */
[----:B------:R-:W-:Y:S01]  /*03c0*/  SHF.R.S32.HI R6, RZ, 0x1f, R5 ;  /* 0x0000001fff067819 */ /* 0x000fe20000011405 */
[----:B------:R-:W1:Y:S01]  /*03d0*/  S2R R3, SR_CTAID.Y ;  /* 0x0000000000037919 */ /* 0x000e620000002600 */
[----:B------:R-:W-:Y:S01]  /*03e0*/  UMOV UR4, 0x20 ;  /* 0x0000002000047882 */ /* 0x000fe20000000000 */
[----:B------:R-:W-:Y:S01]  /*03f0*/  ISETP.NE.AND P2, PT, R8, RZ, PT ;  /* 0x000000ff0800720c */ /* 0x000fe20003f45270 */
[----:B------:R-:W-:Y:S01]  /*0400*/  NOP ;  /* 0x0000000000007918 */ /* 0x000fe20000000000 */
[----:B------:R-:W2:Y:S01]  /*0410*/  S2R R4, SR_CTAID.X ;  /* 0x0000000000047919 */ /* 0x000ea20000002500 */
[----:B------:R-:W-:Y:S01]  /*0420*/  LEA.HI R6, R6, R5, RZ, 0x2 ;  /* 0x0000000506067211 */ /* 0x000fe200078f10ff */
[----:B------:R-:W-:Y:S01]  /*0430*/  NOP ;  /* 0x0000000000007918 */ /* 0x000fe20000000000 */
[----:B0-----:R-:W-:-:S02]  /*0440*/  ISETP.NE.OR P0, PT, R0, RZ, !P0 ;  /* 0x000000ff0000720c */ /* 0x001fc40004705670 */
[----:B-----5:R-:W-:-:S04]  /*0450*/  ISETP.NE.AND P3, PT, R2, 0x1, PT ;  /* 0x000000010200780c */ /* 0x020fc80003f65270 */
[----:B------:R-:W-:Y:S02]  /*0460*/  P2R R0, PR, RZ, 0x8 ;  /* 0x00000008ff007803 */ /* 0x000fe40000000000 */
[----:B------:R-:W-:-:S05]  /*0470*/  LOP3.LUT R0, R6, 0xfffffffc, RZ, 0xc0, !PT ;  /* 0xfffffffc06007812 */ /* 0x000fca00078ec0ff */
[----:B------:R-:W-:Y:S01]  /*0480*/  VOTEU.ALL UP0, P0 ;  /* 0x00000000003f7886 */ /* 0x000fe20000000000 */
[----:B------:R-:W-:Y:S01]  /*0490*/  IMAD.IADD R0, R5, 0x1, -R0 ;  /* 0x0000000105007824 */ /* 0x000fe200078e0a00 */
[----:B------:R-:W2:Y:S01]  /*04a0*/  @P3 LDC R17, c[0x0][0x10] ;  /* 0x00000400ff113b82 */ /* 0x000ea20000000800 */
[----:B------:R-:W-:Y:S01]  /*04b0*/  VOTEU.ALL UP1, P0 ;  /* 0x00000000003f7886 */ /* 0x000fe20000020000 */
[----:B-1----:R-:W-:Y:S01]  /*04c0*/  @P3 IMAD.MOV.U32 R6, RZ, RZ, R3 ;  /* 0x000000ffff063224 */ /* 0x002fe200078e0003 */
[----:B------:R-:W-:Y:S01]  /*04d0*/  @!UP0 UMOV UR6, 0x400 ;  /* 0x0000040000068882 */ /* 0x000fe20000000000 */
[----:B------:R-:W-:-:S04]  /*04e0*/  @!UP0 UIADD3 UR4, -UR4, 0x100000, URZ ;  /* 0x0010000004048890 */ /* 0x000fc8000fffe13f */
[----:B------:R-:W-:Y:S02]  /*04f0*/  @!UP0 USHF.L.U32 UR5, UR4, 0xb, URZ ;  /* 0x0000000b04058899 */ /* 0x000fe4000800063f */
[----:B------:R-:W-:Y:S01]  /*0500*/  @!UP0 USHF.L.U32 UR4, UR4, 0x1, URZ ;  /* 0x0000000104048899 */ /* 0x000fe2000800063f */
[----:B------:R-:W-:Y:S02]  /*0510*/  @P3 IMAD.MOV.U32 R7, RZ, RZ, RZ ;  /* 0x000000ffff073224 */ /* 0x000fe400078e00ff */
[----:B------:R-:W-:Y:S01]  /*0520*/  IMAD.MOV.U32 R5, RZ, RZ, RZ ;  /* 0x000000ffff057224 */ /* 0x000fe200078e00ff */
[----:B------:R-:W0:Y:S01]  /*0530*/  @!UP0 S2UR UR7, SR_CgaCtaId ;  /* 0x00000000000789c3 */ /* 0x000e220000008800 */
[----:B------:R-:W-:-:S07]  /*0540*/  @P3 IMAD.MOV.U32 R11, RZ, RZ, RZ ;  /* 0x000000ffff0b3224 */ /* 0x000fce00078e00ff */
[----:B------:R-:W1:Y:S01]  /*0550*/  @!P3 LDC R9, c[0x0][0xc] ;  /* 0x00000300ff09bb82 */ /* 0x000e620000000800 */
[----:B--2---:R-:W-:-:S04]  /*0560*/  @P3 IMAD.WIDE.U32 R16, R4, R17, R6 ;  /* 0x0000001104103225 */ /* 0x004fc800078e0006 */
[----:B------:R-:W-:Y:S01]  /*0570*/  @P3 IMAD.IADD R17, R17, 0x1, R11 ;  /* 0x0000000111113824 */ /* 0x000fe200078e020b */
[----:B0-----:R-:W-:Y:S01]  /*0580*/  @!UP0 ULEA UR6, UR7, UR6, 0x18 ;  /* 0x0000000607068291 */ /* 0x001fe2000f8ec03f */
[----:B------:R-:W-:Y:S01]  /*0590*/  VOTEU.ALL UP0, P0 ;  /* 0x00000000003f7886 */ /* 0x000fe20000000000 */
[----:B------:R-:W-:-:S04]  /*05a0*/  ISETP.NE.AND P0, PT, R0, 0x3, PT ;  /* 0x000000030000780c */ /* 0x000fc80003f05270 */
[----:B------:R-:W-:Y:S01]  /*05b0*/  ISETP.EQ.OR P0, PT, R0, RZ, !P0 ;  /* 0x000000ff0000720c */ /* 0x000fe20004702670 */
[----:B-1----:R-:W-:-:S03]  /*05c0*/  @!P3 IMAD.WIDE.U32 R6, R9, R3, R4 ;  /* 0x000000030906b225 */ /* 0x002fc600078e0004 */
[C---:B------:R-:W-:Y:S01]  /*05d0*/  ISETP.EQ.AND P0, PT, R8.reuse, RZ, P0 ;  /* 0x000000ff0800720c */ /* 0x040fe20000702270 */
[----:B------:R-:W-:Y:S01]  /*05e0*/  VIADD R8, R8, 0xffffffff ;  /* 0xffffffff08087836 */ /* 0x000fe20000000000 */
[----:B------:R-:W0:Y:S02]  /*05f0*/  FENCE.VIEW.ASYNC.S ;  /* 0x00000000000073c6 */ /* 0x000e240000000000 */
[----:B0-----:R0:W3:Y:S01]  /*0600*/  @!UP0 SYNCS.EXCH.64 URZ, [UR6+0xa0], UR4 ;  /* 0x0000a004063f85b2 */ /* 0x0010e20008000100 */
[----:B------:R-:W-:Y:S01]  /*0610*/  @!P3 IMAD.MOV.U32 R16, RZ, RZ, R6 ;  /* 0x000000ffff10b224 */ /* 0x000fe200078e0006 */
[----:B------:R-:W-:Y:S01]  /*0620*/  SEL R19, RZ, 0x1, !P0 ;  /* 0x00000001ff137807 */ /* 0x000fe20004000000 */
[----:B------:R-:W-:Y:S01]  /*0630*/  @!P3 IMAD.MOV.U32 R17, RZ, RZ, R7 ;  /* 0x000000ffff11b224 */ /* 0x000fe200078e0007 */
[----:B------:R-:W-:-:S04]  /*0640*/  ISETP.GE.U32.AND P1, PT, R8, 0x2, PT ;  /* 0x000000020800780c */ /* 0x000fc80003f26070 */
[----:B------:R-:W-:Y:S01]  /*0650*/  SEL R19, R19, 0x2, P1 ;  /* 0x0000000213137807 */ /* 0x000fe20000800000 */
[----:B------:R0:W3:Y:S01]  /*0660*/  @!UP1 SYNCS.EXCH.64 URZ, [UR6+0xa8], UR4 ;  /* 0x0000a804063f95b2 */ /* 0x0000e20008000100 */
[----:B------:R-:W-:Y:S01]  /*0670*/  NOP ;  /* 0x0000000000007918 */ /* 0x000fe20000000000 */
[----:B---34-:R-:W-:Y:S06]  /*0680*/  BAR.SYNC.DEFER_BLOCKING 0x0 ;  /* 0x0000000000007b1d */ /* 0x018fec0000010000 */
[----:B------:R-:W-:Y:S05]  /*0690*/  @!P2 BRA `(.L_x_4) ;  /* 0x0000009c000ca947 */ /* 0x000fea0003800000 */
[----:B------:R-:W-:-:S13]  /*06a0*/  ISETP.GT.U32.AND P0, PT, R8, 0x1, PT ;  /* 0x000000010800780c */ /* 0x000fda0003f04070 */
[----:B0-----:R-:W-:Y:S05]  /*06b0*/  @P0 EXIT ;  /* 0x000000000000094d */ /* 0x001fea0003800000 */
[----:B------:R-:W-:Y:S01]  /*06c0*/  ULDC.64 UR4, c[0x0][0x650] ;  /* 0x0001940000047ab9 */ /* 0x000fe20000000a00 */
[----:B------:R-:W-:Y:S01]  /*06d0*/  PRMT R0, RZ, 0x7610, R0 ;  /* 0x00007610ff007816 */ /* 0x000fe20000000000 */
[----:B------:R-:W-:Y:S01]  /*06e0*/  IMAD.MOV.U32 R138, RZ, RZ, -0x1 ;  /* 0xffffffffff8a7424 */ /* 0x000fe200078e00ff */
[----:B------:R-:W-:Y:S01]  /*06f0*/  ISETP.GE.U32.AND P0, PT, R16, UR4, PT ;  /* 0x0000000410007c0c */ /* 0x000fe2000bf06070 */
[----:B------:R-:W-:Y:S02]  /*0700*/  IMAD.MOV.U32 R139, RZ, RZ, -0x1 ;  /* 0xffffffffff8b7424 */ /* 0x000fe400078e00ff */
[----:B------:R-:W-:Y:S01]  /*0710*/  IMAD.MOV.U32 R23, RZ, RZ, -0x1 ;  /* 0xffffffffff177424 */ /* 0x000fe200078e00ff */
[----:B------:R-:W-:-:S13]  /*0720*/  ISETP.GE.U32.AND.EX P0, PT, R17, UR5, PT, P0 ;  /* 0x0000000511007c0c */ /* 0x000fda000bf06100 */
[----:B------:R-:W-:Y:S05]  /*0730*/  @P0 BRA `(.L_x_5) ;  /* 0x0000000400540947 */ /* 0x000fea0003800000 */
[----:B------:R-:W0:Y:S01]  /*0740*/  LDC.64 R14, c[0x0][0x628] ;  /* 0x00018a00ff0e7b82 */ /* 0x000e220000000a00 */
[----:B------:R-:W-:Y:S02]  /*0750*/  IMAD.MOV.U32 R6, RZ, RZ, R16 ;  /* 0x000000ffff067224 */ /* 0x000fe400078e0010 */
[----:B------:R-:W-:-:S05]  /*0760*/  IMAD.MOV.U32 R7, RZ, RZ, R17 ;  /* 0x000000ffff077224 */ /* 0x000fca00078e0011 */
[----:B------:R-:W1:Y:S08]  /*0770*/  LDC R0, c[0x0][0x630] ;  /* 0x00018c00ff007b82 */ /* 0x000e700000000800 */
[----:B------:R-:W2:Y:S01]  /*0780*/  LDC.64 R20, c[0x0][0x620] ;  /* 0x00018800ff147b82 */ /* 0x000ea20000000a00 */
[----:B0-----:R-:W-:-:S04]  /*0790*/  ISETP.NE.U32.AND P0, PT, R14, RZ, PT ;  /* 0x000000ff0e00720c */ /* 0x001fc80003f05070 */
[----:B------:R-:W-:-:S13]  /*07a0*/  ISETP.NE.AND.EX P0, PT, R15, RZ, PT, P0 ;  /* 0x000000ff0f00720c */ /* 0x000fda0003f05300 */
[----:B-12---:R-:W-:Y:S05]  /*07b0*/  @!P0 BRA `(.L_x_6) ;  /* 0x0000000000288947 */ /* 0x006fea0003800000 */
[----:B------:R-:W0:Y:S02]  /*07c0*/  LDC R11, c[0x0][0x634] ;  /* 0x00018d00ff0b7b82 */ /* 0x000e240000000800 */
[----:B0-----:R-:W-:-:S05]  /*07d0*/  IADD3 R11, P0, R16, R11, RZ ;  /* 0x0000000b100b7210 */ /* 0x001fca0007f1e0ff */
[----:B------:R-:W-:-:S04]  /*07e0*/  IMAD.X R13, RZ, RZ, R17, P0 ;  /* 0x000000ffff0d7224 */ /* 0x000fc800000e0611 */
[----:B------:R-:W-:-:S04]  /*07f0*/  IMAD.WIDE.U32 R6, R13, R14, RZ ;  /* 0x0000000e0d067225 */ /* 0x000fc800078e00ff */
[----:B------:R-:W-:-:S04]  /*0800*/  IMAD.WIDE.U32 R8, P0, R11, R15, R6 ;  /* 0x0000000f0b087225 */ /* 0x000fc80007800006 */
[----:B------:R-:W-:-:S04]  /*0810*/  IMAD.WIDE.U32 R6, R11, R14, RZ ;  /* 0x0000000e0b067225 */ /* 0x000fc800078e00ff */
[----:B------:R-:W-:Y:S01]  /*0820*/  IMAD.X R11, RZ, RZ, RZ, P0 ;  /* 0x000000ffff0b7224 */ /* 0x000fe200000e06ff */
[----:B------:R-:W-:Y:S01]  /*0830*/  IADD3 RZ, P0, R7, R8, RZ ;  /* 0x0000000807ff7210 */ /* 0x000fe20007f1e0ff */
[----:B------:R-:W-:-:S04]  /*0840*/  IMAD.MOV.U32 R10, RZ, RZ, R9 ;  /* 0x000000ffff0a7224 */ /* 0x000fc800078e0009 */
[----:B------:R-:W-:-:S08]  /*0850*/  IMAD.WIDE.U32.X R6, R13, R15, R10, P0 ;  /* 0x0000000f0d067225 */ /* 0x000fd000000e040a */
.L_x_6:
[-CC-:B------:R-:W-:Y:S01]  /*0860*/  SHF.R.U64 R23, R6, R0.reuse, R7.reuse ;  /* 0x0000000006177219 */ /* 0x180fe20000001207 */
[----:B------:R-:W0:Y:S01]  /*0870*/  LDC R10, c[0x0][0x618] ;  /* 0x00018600ff0a7b82 */ /* 0x000e220000000800 */
[----:B------:R-:W-:Y:S01]  /*0880*/  SHF.R.U32.HI R5, RZ, R0, R7 ;  /* 0x00000000ff057219 */ /* 0x000fe20000011607 */
[----:B------:R-:W-:Y:S01]  /*0890*/  ULDC UR4, c[0x0][0x150] ;  /* 0x0000540000047ab9 */ /* 0x000fe20000000800 */
[----:B------:R-:W-:Y:S02]  /*08a0*/  IADD3 R9, P0, RZ, -R23, RZ ;  /* 0x80000017ff097210 */ /* 0x000fe40007f1e0ff */
[----:B------:R-:W-:-:S03]  /*08b0*/  I2FP.F32.U32 R0, R4 ;  /* 0x0000000400007245 */ /* 0x000fc60000201000 */
[----:B------:R-:W1:Y:S01]  /*08c0*/  LDC.64 R28, c[0x0][0x640] ;  /* 0x00019000ff1c7b82 */ /* 0x000e620000000a00 */
[----:B------:R-:W-:Y:S02]  /*08d0*/  IMAD.X R11, RZ, RZ, ~R5, P0 ;  /* 0x000000ffff0b7224 */ /* 0x000fe400000e0e05 */
[----:B------:R-:W-:Y:S01]  /*08e0*/  FMUL R0, R0, UR4 ;  /* 0x0000000400007c20 */ /* 0x000fe20008400000 */
[----:B------:R-:W-:Y:S01]  /*08f0*/  IMAD.WIDE.U32 R6, R9, R20, R16 ;  /* 0x0000001409067225 */ /* 0x000fe200078e0010 */
[----:B------:R-:W-:-:S03]  /*0900*/  ULDC UR4, c[0x0][0x154] ;  /* 0x0000550000047ab9 */ /* 0x000fc60000000800 */
[----:B------:R-:W-:Y:S01]  /*0910*/  IMAD R8, R11, R20, RZ ;  /* 0x000000140b087224 */ /* 0x000fe200078e02ff */
[----:B------:R-:W2:Y:S01]  /*0920*/  LDC R5, c[0x0][0x144] ;  /* 0x00005100ff057b82 */ /* 0x000ea20000000800 */
[----:B------:R-:W3:Y:S02]  /*0930*/  F2I.U32.TRUNC.NTZ R0, R0 ;  /* 0x0000000000007305 */ /* 0x000ee4000020f000 */
[----:B------:R-:W-:-:S04]  /*0940*/  IMAD R9, R9, R21, R8 ;  /* 0x0000001509097224 */ /* 0x000fc800078e0208 */
[----:B------:R-:W-:Y:S01]  /*0950*/  IMAD.IADD R7, R7, 0x1, R9 ;  /* 0x0000000107077824 */ /* 0x000fe200078e0209 */
[----:B------:R-:W4:Y:S01]  /*0960*/  LDC R12, c[0x0][0x608] ;  /* 0x00018200ff0c7b82 */ /* 0x000f220000000800 */
[----:B------:R-:W-:-:S03]  /*0970*/  IMAD.MOV.U32 R9, RZ, RZ, -0x1 ;  /* 0xffffffffff097424 */ /* 0x000fc600078e00ff */
[-CC-:B0-----:R-:W-:Y:S02]  /*0980*/  SHF.R.U64 R20, R6, R10.reuse, R7.reuse ;  /* 0x0000000a06147219 */ /* 0x181fe40000001207 */
[----:B------:R-:W-:Y:S02]  /*0990*/  I2FP.F32.U32 R6, R3 ;  /* 0x0000000300067245 */ /* 0x000fe40000201000 */
[----:B------:R-:W0:Y:S01]  /*09a0*/  LDC R26, c[0x0][0x658] ;  /* 0x00019600ff1a7b82 */ /* 0x000e220000000800 */
[----:B-1----:R-:W-:Y:S01]  /*09b0*/  ISETP.NE.U32.AND P0, PT, R28, RZ, PT ;  /* 0x000000ff1c00720c */ /* 0x002fe20003f05070 */
[----:B---3--:R-:W-:Y:S01]  /*09c0*/  IMAD.MOV R8, RZ, RZ, -R0 ;  /* 0x000000ffff087224 */ /* 0x008fe200078e0a00 */
[----:B------:R-:W-:Y:S01]  /*09d0*/  SHF.R.U32.HI R7, RZ, R10, R7 ;  /* 0x0000000aff077219 */ /* 0x000fe20000011607 */
[----:B------:R-:W-:Y:S01]  /*09e0*/  FMUL R6, R6, UR4 ;  /* 0x0000000406067c20 */ /* 0x000fe20008400000 */
[----:B------:R-:W-:-:S03]  /*09f0*/  ISETP.NE.AND.EX P0, PT, R29, RZ, PT, P0 ;  /* 0x000000ff1d00720c */ /* 0x000fc60003f05300 */
[----:B------:R-:W1:Y:S01]  /*0a00*/  LDC R14, c[0x0][0x148] ;  /* 0x00005200ff0e7b82 */ /* 0x000e620000000800 */
[----:B--2---:R-:W-:-:S07]  /*0a10*/  IMAD R0, R5, R8, R4 ;  /* 0x0000000805007224 */ /* 0x004fce00078e0204 */
[----:B------:R-:W2:Y:S01]  /*0a20*/  LDC R24, c[0x0][0x600] ;  /* 0x00018000ff187b82 */ /* 0x000ea20000000800 */
[-CC-:B----4-:R-:W-:Y:S02]  /*0a30*/  SHF.R.U64 R30, R20, R12.reuse, R7.reuse ;  /* 0x0000000c141e7219 */ /* 0x190fe40000001207 */
[----:B------:R-:W-:Y:S01]  /*0a40*/  SHF.R.U32.HI R5, RZ, R12, R7 ;  /* 0x0000000cff057219 */ /* 0x000fe20000011607 */
[----:B------:R-:W-:Y:S01]  /*0a50*/  IMAD.MOV.U32 R7, RZ, RZ, 0x1 ;  /* 0x00000001ff077424 */ /* 0x000fe200078e00ff */
[----:B------:R3:W4:Y:S03]  /*0a60*/  F2I.U32.TRUNC.NTZ R12, R6 ;  /* 0x00000006000c7305 */ /* 0x000726000020f000 */
[----:B------:R-:W1:Y:S01]  /*0a70*/  LDC R15, c[0x0][0x648] ;  /* 0x00019200ff0f7b82 */ /* 0x000e620000000800 */
[-C--:B0-----:R-:W-:Y:S02]  /*0a80*/  SHF.L.U32 R4, R9, R26.reuse, RZ ;  /* 0x0000001a09047219 */ /* 0x081fe400000006ff */
[----:B------:R-:W-:-:S02]  /*0a90*/  SHF.R.U64 R32, R30, R26, R5 ;  /* 0x0000001a1e207219 */ /* 0x000fc40000001205 */
[----:B------:R-:W-:Y:S02]  /*0aa0*/  LOP3.LUT R11, RZ, R4, RZ, 0x33, !PT ;  /* 0x00000004ff0b7212 */ /* 0x000fe400078e33ff */
[-C--:B------:R-:W-:Y:S01]  /*0ab0*/  SHF.R.U32.HI R5, RZ, R26.reuse, R5 ;  /* 0x0000001aff057219 */ /* 0x080fe20000011605 */
[----:B------:R-:W0:Y:S01]  /*0ac0*/  LDC R21, c[0x0][0x638] ;  /* 0x00018e00ff157b82 */ /* 0x000e220000000800 */
[----:B------:R-:W-:Y:S01]  /*0ad0*/  SHF.L.U32 R10, R7, R26, RZ ;  /* 0x0000001a070a7219 */ /* 0x000fe200000006ff */
[----:B------:R-:W-:-:S06]  /*0ae0*/  IMAD.MOV.U32 R4, RZ, RZ, R32 ;  /* 0x000000ffff047224 */ /* 0x000fcc00078e0020 */
[----:B------:R-:W0:Y:S01]  /*0af0*/  LDC R138, c[0x0][0x610] ;  /* 0x00018400ff8a7b82 */ /* 0x000e220000000800 */
[----:B---34-:R-:W-:Y:S05]  /*0b00*/  @!P0 BRA `(.L_x_7) ;  /* 0x0000000000288947 */ /* 0x018fea0003800000 */
[----:B------:R-:W3:Y:S02]  /*0b10*/  LDC R9, c[0x0][0x64c] ;  /* 0x00019300ff097b82 */ /* 0x000ee40000000800 */
[----:B---3--:R-:W-:-:S05]  /*0b20*/  IADD3 R9, P0, R32, R9, RZ ;  /* 0x0000000920097210 */ /* 0x008fca0007f1e0ff */
        /* <DEDUP_REMOVED lines=8> */
.L_x_7:
[----:B-1----:R-:W-:Y:S01]  /*0bb0*/  SHF.R.U64 R4, R4, R15, R5 ;  /* 0x0000000f04047219 */ /* 0x002fe20000001205 */
[----:B--2---:R-:W-:Y:S01]  /*0bc0*/  VIADD R5, R24, 0xffffffff ;  /* 0xffffffff18057836 */ /* 0x004fe20000000000 */
[----:B------:R-:W-:Y:S01]  /*0bd0*/  LOP3.LUT R11, R30, R11, RZ, 0xc0, !PT ;  /* 0x0000000b1e0b7212 */ /* 0x000fe200078ec0ff */
[----:B------:R-:W-:Y:S02]  /*0be0*/  IMAD.MOV R12, RZ, RZ, -R12 ;  /* 0x000000ffff0c7224 */ /* 0x000fe400078e0a0c */
[----:B------:R-:W-:Y:S01]  /*0bf0*/  IMAD.MOV R6, RZ, RZ, -R4 ;  /* 0x000000ffff067224 */ /* 0x000fe200078e0a04 */
[----:B------:R-:W-:Y:S01]  /*0c00*/  LOP3.LUT R5, R20, R5, RZ, 0xc0, !PT ;  /* 0x0000000514057212 */ /* 0x000fe200078ec0ff */
[----:B------:R-:W-:Y:S02]  /*0c10*/  @P3 IMAD R0, R14, R12, R3 ;  /* 0x0000000c0e003224 */ /* 0x000fe400078e0203 */
[----:B------:R-:W-:Y:S02]  /*0c20*/  IMAD R11, R10, R4, R11 ;  /* 0x000000040a0b7224 */ /* 0x000fe400078e020b */
[----:B0-----:R-:W-:-:S02]  /*0c30*/  IMAD R3, R6, R21, R32 ;  /* 0x0000001506037224 */ /* 0x001fc400078e0220 */
[----:B------:R-:W-:Y:S02]  /*0c40*/  IMAD R138, R11, R138, R0 ;  /* 0x0000008a0b8a7224 */ /* 0x000fe400078e0200 */
[----:B------:R-:W-:Y:S02]  /*0c50*/  IMAD R3, R3, R24, R5 ;  /* 0x0000001803037224 */ /* 0x000fe400078e0205 */
[----:B------:R-:W-:-:S03]  /*0c60*/  IMAD.MOV.U32 R0, RZ, RZ, 0x1 ;  /* 0x00000001ff007424 */ /* 0x000fc600078e00ff */
[----:B------:R-:W-:Y:S02]  /*0c70*/  SEL R139, R3, R138, !P3 ;  /* 0x0000008a038b7207 */ /* 0x000fe40005800000 */
[----:B------:R-:W-:-:S07]  /*0c80*/  SEL R138, R138, R3, !P3 ;  /* 0x000000038a8a7207 */ /* 0x000fce0005800000 */
.L_x_5:
[----:B------:R-:W-:-:S08]  /*0c90*/  NOP ;  /* 0x0000000000007918 */ /* 0x000fd00000000000 */
[----:B------:R-:W0:Y:S02]  /*0ca0*/  USETMAXREG.TRY_ALLOC.CTAPOOL UP0, 0xe8 ;  /* 0x000000e8000079c8 */ /* 0x000e240008000600 */
[----:B0-----:R-:W-:-:S13]  /*0cb0*/  PLOP3.LUT P0, PT, PT, PT, UP0, 0x80, 0x0 ;  /* 0x000000000000781c */ /* 0x001fda0003f0f008 */
[----:B------:R-:W-:Y:S05]  /*0cc0*/  @!P0 BRA `(.L_x_5) ;  /* 0xfffffffc00f08947 */ /* 0x000fea000383ffff */
[----:B------:R-:W-:Y:S01]  /*0cd0*/  ULDC.64 UR4, c[0x0][0x598] ;  /* 0x0001660000047ab9 */ /* 0x000fe20000000a00 */
[----:B------:R-:W-:Y:S01]  /*0ce0*/  ULDC.64 UR40, c[0x0][0x208] ;  /* 0x0000820000287ab9 */ /* 0x000fe20000000a00 */
[----:B------:R-:W-:-:S04]  /*0cf0*/  ISETP.NE.U32.AND P0, PT, RZ, UR4, PT ;  /* 0x00000004ff007c0c */ /* 0x000fc8000bf05070 */
[----:B------:R-:W-:-:S13]  /*0d00*/  ISETP.NE.AND.EX P0, PT, RZ, UR5, PT, P0 ;  /* 0x00000005ff007c0c */ /* 0x000fda000bf05300 */
[----:B------:R-:W-:Y:S05]  /*0d10*/  @!P0 BRA `(.L_x_8) ;  /* 0x00000000001c8947 */ /* 0x000fea0003800000 */
[----:B------:R-:W0:Y:S02]  /*0d20*/  LDC.64 R4, c[0x0][0x598] ;  /* 0x00016600ff047b82 */ /* 0x000e240000000a00 */
[----:B0-----:R-:W2:Y:S02]  /*0d30*/  LDG.E.64 R4, desc[UR40][R4.64] ;  /* 0x0000002804047981 */ /* 0x001ea4000c1e1b00 */
[----:B--2---:R-:W-:-:S04]  /*0d40*/  ISETP.NE.U32.AND P0, PT, R4, RZ, PT ;  /* 0x000000ff0400720c */ /* 0x004fc80003f05070 */
[----:B------:R-:W-:-:S13]  /*0d50*/  ISETP.NE.AND.EX P0, PT, R5, RZ, PT, P0 ;  /* 0x000000ff0500720c */ /* 0x000fda0003f05300 */
[----:B------:R-:W-:Y:S05]  /*0d60*/  @!P0 BRA `(.L_x_8) ;  /* 0x0000000000088947 */ /* 0x000fea0003800000 */
[----:B------:R0:W5:Y:S01]  /*0d70*/  LD.E R136, desc[UR40][R4.64] ;  /* 0x0000002804887980 */ /* 0x000162000c101900 */
[----:B------:R-:W-:Y:S05]  /*0d80*/  BRA `(.L_x_9) ;  /* 0x0000000000247947 */ /* 0x000fea0003800000 */
.L_x_8:
[----:B------:R-:W-:Y:S02]  /*0d90*/  ULDC.64 UR4, c[0x0][0x588] ;  /* 0x0001620000047ab9 */ /* 0x000fe40000000a00 */
[----:B------:R-:W-:-:S04]  /*0da0*/  ISETP.NE.U32.AND P0, PT, RZ, UR4, PT ;  /* 0x00000004ff007c0c */ /* 0x000fc8000bf05070 */
[----:B------:R-:W-:-:S13]  /*0db0*/  ISETP.NE.AND.EX P0, PT, RZ, UR5, PT, P0 ;  /* 0x00000005ff007c0c */ /* 0x000fda000bf05300 */
[----:B------:R-:W-:Y:S05]  /*0dc0*/  @!P0 BRA `(.L_x_10) ;  /* 0x00000000000c8947 */ /* 0x000fea0003800000 */
[----:B------:R-:W0:Y:S02]  /*0dd0*/  LDC.64 R136, c[0x0][0x588] ;  /* 0x00016200ff887b82 */ /* 0x000e240000000a00 */
[----:B0-----:R1:W5:Y:S01]  /*0de0*/  LDG.E R136, desc[UR40][R136.64] ;  /* 0x0000002888887981 */ /* 0x001362000c1e1900 */
[----:B------:R-:W-:Y:S05]  /*0df0*/  BRA `(.L_x_9) ;  /* 0x0000000000087947 */ /* 0x000fea0003800000 */
.L_x_10:
[----:B------:R-:W-:Y:S02]  /*0e00*/  ULDC UR4, c[0x0][0x580] ;  /* 0x0001600000047ab9 */ /* 0x000fe40000000800 */
[----:B------:R-:W-:-:S07]  /*0e10*/  IMAD.U32 R136, RZ, RZ, UR4 ;  /* 0x00000004ff887e24 */ /* 0x000fce000f8e00ff */
.L_x_9:
[----:B------:R-:W-:Y:S02]  /*0e20*/  ULDC.64 UR4, c[0x0][0x5a0] ;  /* 0x0001680000047ab9 */ /* 0x000fe40000000a00 */
[----:B------:R-:W-:-:S04]  /*0e30*/  ISETP.NE.U32.AND P0, PT, RZ, UR4, PT ;  /* 0x00000004ff007c0c */ /* 0x000fc8000bf05070 */
[----:B------:R-:W-:-:S13]  /*0e40*/  ISETP.NE.AND.EX P0, PT, RZ, UR5, PT, P0 ;  /* 0x00000005ff007c0c */ /* 0x000fda000bf05300 */
[----:B------:R-:W-:Y:S05]  /*0e50*/  @!P0 BRA `(.L_x_11) ;  /* 0x00000000001c8947 */ /* 0x000fea0003800000 */
[----:B0-----:R-:W0:Y:S02]  /*0e60*/  LDC.64 R4, c[0x0][0x5a0] ;  /* 0x00016800ff047b82 */ /* 0x001e240000000a00 */
[----:B0-----:R-:W2:Y:S02]  /*0e70*/  LDG.E.64 R4, desc[UR40][R4.64] ;  /* 0x0000002804047981 */ /* 0x001ea4000c1e1b00 */
[----:B--2---:R-:W-:-:S04]  /*0e80*/  ISETP.NE.U32.AND P0, PT, R4, RZ, PT ;  /* 0x000000ff0400720c */ /* 0x004fc80003f05070 */
[----:B------:R-:W-:-:S13]  /*0e90*/  ISETP.NE.AND.EX P0, PT, R5, RZ, PT, P0 ;  /* 0x000000ff0500720c */ /* 0x000fda0003f05300 */
[----:B------:R-:W-:Y:S05]  /*0ea0*/  @!P0 BRA `(.L_x_11) ;  /* 0x0000000000088947 */ /* 0x000fea0003800000 */
[----:B-1----:R0:W5:Y:S01]  /*0eb0*/  LD.E R137, desc[UR40][R4.64] ;  /* 0x0000002804897980 */ /* 0x002162000c101900 */
[----:B------:R-:W-:Y:S05]  /*0ec0*/  BRA `(.L_x_12) ;  /* 0x0000000000247947 */ /* 0x000fea0003800000 */
.L_x_11:
[----:B------:R-:W-:Y:S02]  /*0ed0*/  ULDC.64 UR4, c[0x0][0x590] ;  /* 0x0001640000047ab9 */ /* 0x000fe40000000a00 */
[----:B------:R-:W-:-:S04]  /*0ee0*/  ISETP.NE.U32.AND P0, PT, RZ, UR4, PT ;  /* 0x00000004ff007c0c */ /* 0x000fc8000bf05070 */
[----:B------:R-:W-:-:S13]  /*0ef0*/  ISETP.NE.AND.EX P0, PT, RZ, UR5, PT, P0 ;  /* 0x00000005ff007c0c */ /* 0x000fda000bf05300 */
[----:B------:R-:W-:Y:S05]  /*0f00*/  @!P0 BRA `(.L_x_13) ;  /* 0x00000000000c8947 */ /* 0x000fea0003800000 */
[----:B0-----:R-:W1:Y:S02]  /*0f10*/  LDC.64 R4, c[0x0][0x590] ;  /* 0x00016400ff047b82 */ /* 0x001e640000000a00 */
[----:B-1----:R1:W5:Y:S01]  /*0f20*/  LDG.E R137, desc[UR40][R4.64] ;  /* 0x0000002804897981 */ /* 0x002362000c1e1900 */
[----:B------:R-:W-:Y:S05]  /*0f30*/  BRA `(.L_x_12) ;  /* 0x0000000000087947 */ /* 0x000fea0003800000 */
.L_x_13:
[----:B------:R-:W-:Y:S02]  /*0f40*/  ULDC UR4, c[0x0][0x584] ;  /* 0x0001610000047ab9 */ /* 0x000fe40000000800 */
[----:B-1----:R-:W-:-:S07]  /*0f50*/  IMAD.U32 R137, RZ, RZ, UR4 ;  /* 0x00000004ff897e24 */ /* 0x002fce000f8e00ff */
.L_x_12:
[----:B------:R-:W-:-:S13]  /*0f60*/  LOP3.LUT P0, RZ, R0, 0xff, RZ, 0xc0, !PT ;  /* 0x000000ff00ff7812 */ /* 0x000fda000780c0ff */
[----:B------:R-:W-:Y:S05]  /*0f70*/  @!P0 EXIT ;  /* 0x000000000000894d */ /* 0x000fea0003800000 */
[----:B------:R-:W-:Y:S01]  /*0f80*/  ULDC UR4, c[0x0][0x28c] ;  /* 0x0000a30000047ab9 */ /* 0x000fe20000000800 */
[----:B------:R-:W-:Y:S01]  /*0f90*/  LOP3.LUT R148, R19, 0x1, RZ, 0xfc, !PT ;  /* 0x0000000113947812 */ /* 0x000fe200078efcff */
[----:B------:R-:W-:Y:S01]  /*0fa0*/  UIADD3 UR4, UR4, 0x1f, URZ ;  /* 0x0000001f04047890 */ /* 0x000fe2000fffe03f */
[----:B------:R-:W-:Y:S01]  /*0fb0*/  UMOV UR36, URZ ;  /* 0x0000003f00247c82 */ /* 0x000fe20008000000 */
[----:B------:R-:W-:Y:S02]  /*0fc0*/  UMOV UR37, URZ ;  /* 0x0000003f00257c82 */ /* 0x000fe40008000000 */
[----:B------:R-:W-:-:S04]  /*0fd0*/  USHF.R.S32.HI UR5, URZ, 0x1f, UR4 ;  /* 0x0000001f3f057899 */ /* 0x000fc80008011404 */
[----:B------:R-:W-:-:S04]  /*0fe0*/  ULEA.HI UR5, UR5, UR4, URZ, 0x5 ;  /* 0x0000000405057291 */ /* 0x000fc8000f8f283f */
[----:B------:R-:W-:-:S12]  /*0ff0*/  USHF.R.S32.HI UR38, URZ, 0x5, UR5 ;  /* 0x000000053f267899 */ /* 0x000fd80008011405 */
.L_x_253:
[----:B------:R-:W-:Y:S01]  /*1000*/  LOP3.LUT R0, R18, 0x80, RZ, 0xc0, !PT ;  /* 0x0000008012007812 */ /* 0x000fe200078ec0ff */
[----:B------:R-:W2:Y:S01]  /*1010*/  S2UR UR6, SR_CgaCtaId ;  /* 0x00000000000679c3 */ /* 0x000ea20000008800 */
[----:B------:R-:W-:Y:S02]  /*1020*/  UMOV UR39, 0x400 ;  /* 0x0000040000277882 */ /* 0x000fe40000000000 */
[----:B------:R-:W-:-:S06]  /*1030*/  SHF.R.U32.HI R0, RZ, 0x7, R0 ;  /* 0x00000007ff007819 */ /* 0x000fcc0000011600 */
[----:B---3--:R-:W3:Y:S01]  /*1040*/  SHFL.IDX PT, R0, R0, RZ, 0x1f ;  /* 0x00001fff00007589 */ /* 0x008ee200000e0000 */
[----:B--2---:R-:W-:Y:S01]  /*1050*/  ULEA UR39, UR6, UR39, 0x18 ;  /* 0x0000002706277291 */ /* 0x004fe2000f8ec03f */
[----:B---3--:R-:W-:-:S13]  /*1060*/  R2UR UR4, R0 ;  /* 0x00000000000472ca */ /* 0x008fda00000e0000 */
[----:B------:R-:W-:-:S04]  /*1070*/  ULEA.HI UR5, UR4, UR4, URZ, 0x1 ;  /* 0x0000000404057291 */ /* 0x000fc8000f8f083f */
[----:B------:R-:W-:-:S04]  /*1080*/  ULOP3.LUT UR5, UR5, 0xffffe, URZ, 0xc0, !UPT ;  /* 0x000ffffe05057892 */ /* 0x000fc8000f8ec03f */
[----:B------:R-:W-:-:S03]  /*1090*/  UIADD3 UR5, UR4, -UR5, URZ ;  /* 0x8000000504057290 */ /* 0x000fc6000fffe03f */
[----:B------:R-:W-:Y:S01]  /*10a0*/  ULDC UR4, c[0x0][0x28c] ;  /* 0x0000a30000047ab9 */ /* 0x000fe20000000800 */
[----:B------:R-:W-:Y:S01]  /*10b0*/  ULEA UR5, UR5, UR39, 0xc ;  /* 0x0000002705057291 */ /* 0x000fe2000f8e603f */
[----:B------:R-:W-:-:S03]  /*10c0*/  ISETP.LT.AND P0, PT, RZ, UR4, PT ;  /* 0x00000004ff007c0c */ /* 0x000fc6000bf01270 */
[----:B------:R-:W-:-:S04]  /*10d0*/  UIADD3 UR5, UR5, 0x180, URZ ;  /* 0x0000018005057890 */ /* 0x000fc8000fffe03f */
[----:B------:R-:W-:-:S04]  /*10e0*/  USHF.R.U32.HI UR5, URZ, 0x4, UR5 ;  /* 0x000000043f057899 */ /* 0x000fc80008011605 */
[----:B------:R-:W-:Y:S02]  /*10f0*/  ULOP3.LUT UR42, UR5, 0x3fff, URZ, 0xc0, !UPT ;  /* 0x00003fff052a7892 */ /* 0x000fe4000f8ec03f */
[----:B01--45:R-:W-:Y:S10]  /*1100*/  @P0 BRA `(.L_x_14) ;  /* 0x0000000000400947 */ /* 0x033ff40003800000 */
[----:B------:R-:W-:Y:S01]  /*1110*/  MOV R0, 0x0 ;  /* 0x0000000000007802 */ /* 0x000fe20000000f00 */
[----:B------:R-:W-:Y:S01]  /*1120*/  ULDC.64 UR4, c[0x4][0x68] ;  /* 0x01001a0000047ab9 */ /* 0x000fe20000000a00 */
[----:B------:R-:W-:Y:S01]  /*1130*/  ULDC.64 UR6, c[0x4][0x8] ;  /* 0x0100020000067ab9 */ /* 0x000fe20000000a00 */
[----:B01----:R-:W-:Y:S01]  /*1140*/  IMAD.U32 R4, RZ, RZ, UR4 ;  /* 0x00000004ff047e24 */ /* 0x003fe2000f8e00ff */
[----:B------:R0:W1:Y:S01]  /*1150*/  LDC.64 R14, c[0x4][R0] ;  /* 0x01000000000e7b82 */ /* 0x0000620000000a00 */
[----:B------:R-:W-:Y:S01]  /*1160*/  IMAD.U32 R5, RZ, RZ, UR5 ;  /* 0x00000005ff057e24 */ /* 0x000fe2000f8e00ff */
[----:B------:R-:W-:Y:S01]  /*1170*/  ULDC.64 UR4, c[0x4][0x70] ;  /* 0x01001c0000047ab9 */ /* 0x000fe20000000a00 */
[----:B------:R-:W-:Y:S02]  /*1180*/  IMAD.U32 R10, RZ, RZ, UR6 ;  /* 0x00000006ff0a7e24 */ /* 0x000fe4000f8e00ff */
[----:B------:R-:W-:Y:S02]  /*1190*/  IMAD.U32 R6, RZ, RZ, UR4 ;  /* 0x00000004ff067e24 */ /* 0x000fe4000f8e00ff */
[----:B------:R-:W-:-:S02]  /*11a0*/  IMAD.U32 R7, RZ, RZ, UR5 ;  /* 0x00000005ff077e24 */ /* 0x000fc4000f8e00ff */
[----:B------:R-:W-:Y:S02]  /*11b0*/  IMAD.U32 R11, RZ, RZ, UR7 ;  /* 0x00000007ff0b7e24 */ /* 0x000fe4000f8e00ff */
[----:B------:R-:W-:Y:S02]  /*11c0*/  IMAD.MOV.U32 R8, RZ, RZ, 0x1e1 ;  /* 0x000001e1ff087424 */ /* 0x000fe400078e00ff */
[----:B------:R-:W-:Y:S02]  /*11d0*/  IMAD.MOV.U32 R12, RZ, RZ, 0x1 ;  /* 0x00000001ff0c7424 */ /* 0x000fe400078e00ff */
[----:B0-----:R-:W-:-:S07]  /*11e0*/  IMAD.MOV.U32 R13, RZ, RZ, RZ ;  /* 0x000000ffff0d7224 */ /* 0x001fce00078e00ff */
[----:B------:R-:W-:-:S07]  /*11f0*/  LEPC R20, `(.L_x_14) ;  /* 0x000000001014794e */ /* 0x000fce0000000000 */
[----:B-1---5:R-:W-:Y:S05]  /*1200*/  CALL.ABS.NOINC R14 ;  /* 0x000000000e007343 */ /* 0x022fea0003c00000 */
.L_x_14:
[----:B------:R-:W-:-:S13]  /*1210*/  ISETP.NE.AND P0, PT, R148, 0x3, PT ;  /* 0x000000039400780c */ /* 0x000fda0003f05270 */
[----:B------:R-:W-:Y:S05]  /*1220*/  @!P0 BRA `(.L_x_15) ;  /* 0x0000000000048947 */ /* 0x000fea0003800000 */
[----:B------:R-:W-:Y:S01]  /*1230*/  BPT.TRAP 0x1 ;  /* 0x000000040000795c */ /* 0x000fe20000300000 */
.L_x_15:
[----:B------:R-:W-:Y:S02]  /*1240*/  IMAD.U32 R3, RZ, RZ, UR37 ;  /* 0x00000025ff037e24 */ /* 0x000fe4000f8e00ff */
[----:B------:R-:W-:-:S03]  /*1250*/  IMAD.U32 R0, RZ, RZ, UR36 ;  /* 0x00000024ff007e24 */ /* 0x000fc6000f8e00ff */
[----:B------:R-:W-:Y:S02]  /*1260*/  LEA R3, R3, UR39, 0x3 ;  /* 0x0000002703037c11 */ /* 0x000fe4000f8e18ff */
[----:B------:R-:W-:-:S04]  /*1270*/  SHF.L.U32 R0, R0, 0x1f, RZ ;  /* 0x0000001f00007819 */ /* 0x000fc800000006ff */
[----:B------:R2:W3:Y:S01]  /*1280*/  SYNCS.PHASECHK.TRANS64.TRYWAIT P1, [R3+URZ], R0 ;  /* 0x00000000030075a7 */ /* 0x0004e2000802017f */
[----:B------:R-:W-:Y:S05]  /*1290*/  @!P0 BRA `(.L_x_16) ;  /* 0x0000000000048947 */ /* 0x000fea0003800000 */
[----:B------:R-:W-:Y:S01]  /*12a0*/  BPT.TRAP 0x1 ;  /* 0x000000040000795c */ /* 0x000fe20000300000 */
.L_x_16:
[----:B---3--:R-:W-:Y:S05]  /*12b0*/  @P1 BRA `(.L_x_17) ;  /* 0x0000000000081947 */ /* 0x008fea0003800000 */
[----:B------:R-:W3:Y:S02]  /*12c0*/  SYNCS.PHASECHK.TRANS64.TRYWAIT P1, [R3+URZ], R0 ;  /* 0x00000000030075a7 */ /* 0x000ee4000802017f */
[----:B---3--:R-:W-:Y:S05]  /*12d0*/  @!P1 BRA `(.L_x_18) ;  /* 0x000000a8003c9947 */ /* 0x008fea0003800000 */
.L_x_17:
[----:B------:R-:W-:-:S04]  /*12e0*/  UISETP.LT.AND UP0, UPT, UR38, 0x1, UPT ;  /* 0x000000012600788c */ /* 0x000fc8000bf01270 */
[----:B------:R-:W-:-:S06]  /*12f0*/  USEL UR4, UR38, 0x1, UP0 ;  /* 0x0000000126047887 */ /* 0x000fcc0008000000 */
[----:B--23--:R-:W-:Y:S01]  /*1300*/  IMAD.U32 R0, RZ, RZ, UR4 ;  /* 0x00000004ff007e24 */ /* 0x00cfe2000f8e00ff */
[----:B------:R-:W-:Y:S05]  /*1310*/  WARPSYNC.ALL ;  /* 0x0000000000007948 */ /* 0x000fea0003800000 */
[----:B------:R-:W-:-:S04]  /*1320*/  IADD3 R0, -R0, UR38, RZ ;  /* 0x0000002600007c10 */ /* 0x000fc8000fffe1ff */
[----:B------:R-:W-:Y:S01]  /*1330*/  ISETP.GE.AND P1, PT, R0, 0x1, PT ;  /* 0x000000010000780c */ /* 0x000fe20003f26270 */
[----:B------:R-:W-:Y:S01]  /*1340*/  UIADD3 UR4, UR39, 0x24180, URZ ;  /* 0x0002418027047890 */ /* 0x000fe2000fffe03f */
[----:B------:R-:W-:Y:S01]  /*1350*/  WARPGROUP.ARRIVE ;  /* 0x00000000000079c5 */ /* 0x000fe20000000000 */
[----:B------:R-:W-:Y:S01]  /*1360*/  UMOV UR21, 0x80000020 ;  /* 0x8000002000157882 */ /* 0x000fe20000000000 */
[----:B------:R-:W-:Y:S01]  /*1370*/  UMOV UR23, 0x80000020 ;  /* 0x8000002000177882 */ /* 0x000fe20000000000 */
[----:B------:R-:W-:Y:S01]  /*1380*/  USHF.R.U32.HI UR4, URZ, 0x4, UR4 ;  /* 0x000000043f047899 */ /* 0x000fe20008011604 */
[----:B------:R-:W-:Y:S01]  /*1390*/  UMOV UR13, UR21 ;  /* 0x00000015000d7c82 */ /* 0x000fe20008000000 */
[----:B------:R-:W-:Y:S02]  /*13a0*/  UMOV UR15, 0x80000020 ;  /* 0x80000020000f7882 */ /* 0x000fe40000000000 */
[----:B------:R-:W-:Y:S02]  /*13b0*/  ULOP3.LUT UR5, UR4, 0x3fff, URZ, 0xc0, !UPT ;  /* 0x00003fff04057892 */ /* 0x000fe4000f8ec03f */
[----:B------:R-:W-:-:S02]  /*13c0*/  ULOP3.LUT UR4, UR42, 0x10000, URZ, 0xfc, !UPT ;  /* 0x000100002a047892 */ /* 0x000fc4000f8efc3f */
[----:B------:R-:W-:Y:S02]  /*13d0*/  ULOP3.LUT UR5, UR5, 0x10000, URZ, 0xfc, !UPT ;  /* 0x0001000005057892 */ /* 0x000fe4000f8efc3f */
[----:B------:R-:W-:Y:S02]  /*13e0*/  ULEA UR20, UR37, UR4, 0xa ;  /* 0x0000000425147291 */ /* 0x000fe4000f8e503f */
[----:B------:R-:W-:Y:S01]  /*13f0*/  UIMAD UR6, UR37, 0x1c0, UR5 ;  /* 0x000001c0250678a4 */ /* 0x000fe2000f8e0205 */
[----:B------:R-:W-:Y:S01]  /*1400*/  UMOV UR25, UR21 ;  /* 0x0000001500197c82 */ /* 0x000fe20008000000 */
[----:B------:R-:W-:Y:S02]  /*1410*/  UMOV UR27, 0x80000020 ;  /* 0x80000020001b7882 */ /* 0x000fe40000000000 */
[----:B------:R-:W-:Y:S01]  /*1420*/  UIADD3 UR14, UR6, 0x40, URZ ;  /* 0x00000040060e7890 */ /* 0x000fe2000fffe03f */
[----:B------:R-:W-:Y:S02]  /*1430*/  UMOV UR12, UR20 ;  /* 0x00000014000c7c82 */ /* 0x000fe40008000000 */
[----:B------:R-:W-:Y:S01]  /*1440*/  UMOV UR22, UR6 ;  /* 0x0000000600167c82 */ /* 0x000fe20008000000 */
[----:B------:R-:W-:Y:S01]  /*1450*/  UIADD3 UR26, UR6, 0x80, URZ ;  /* 0x00000080061a7890 */ /* 0x000fe2000fffe03f */
[----:B------:R-:W-:Y:S01]  /*1460*/  HGMMA.64x16x16.F32.BF16 R128, gdesc[UR20], RZ, !UPT, gsb0 ;  /* 0x00200000148079f0 */ /* 0x000fe2000c0018ff */
[----:B------:R-:W-:Y:S01]  /*1470*/  UMOV UR24, UR20 ;  /* 0x0000001400187c82 */ /* 0x000fe20008000000 */
[----:B------:R-:W-:Y:S01]  /*1480*/  UIADD3 UR10, UR6, 0xc0, URZ ;  /* 0x000000c0060a7890 */ /* 0x000fe2000fffe03f */
[----:B------:R-:W-:Y:S01]  /*1490*/  UMOV UR8, UR20 ;  /* 0x0000001400087c82 */ /* 0x000fe20008000000 */
[----:B------:R-:W-:Y:S01]  /*14a0*/  UMOV UR9, UR21 ;  /* 0x0000001500097c82 */ /* 0x000fe20008000000 */
[----:B------:R-:W-:Y:S01]  /*14b0*/  UMOV UR11, 0x80000020 ;  /* 0x80000020000b7882 */ /* 0x000fe20000000000 */
        /* <DEDUP_REMOVED lines=13> */
[----:B------:R-:W-:-:S02]  /*1590*/  WARPGROUP.DEPBAR.LE gsb0, 0x0 ;  /* 0x00008000000079c5 */ /* 0x000fc40000010000 */
[----:B------:R-:W-:-:S06]  /*15a0*/  WARPGROUP.ARRIVE ;  /* 0x00000000000079c5 */ /* 0x000fcc0000000000 */
[----:B------:R-:W-:Y:S01]  /*15b0*/  HGMMA.64x16x16.F32.BF16 R112, gdesc[UR12], RZ, !UPT, gsb0 ;  /* 0x002000000c7079f0 */ /* 0x000fe2000c0018ff */
[----:B------:R-:W-:Y:S01]  /*15c0*/  UIADD3 UR12, UR20, 0x2, URZ ;  /* 0x00000002140c7890 */ /* 0x000fe2000fffe03f */
[----:B------:R-:W-:Y:S02]  /*15d0*/  UMOV UR13, 0x80000020 ;  /* 0x80000020000d7882 */ /* 0x000fe40000000000 */
[----:B------:R-:W-:Y:S01]  /*15e0*/  UMOV UR21, UR13 ;  /* 0x0000000d00157c82 */ /* 0x000fe20008000000 */
[----:B------:R-:W-:Y:S02]  /*15f0*/  WARPGROUP.DEPBAR.LE gsb0, 0x0 ;  /* 0x00008000000079c5 */ /* 0x000fe40000010000 */
[----:B------:R-:W-:-:S06]  /*1600*/  WARPGROUP.ARRIVE ;  /* 0x00000000000079c5 */ /* 0x000fcc0000000000 */
[----:B------:R-:W-:Y:S03]  /*1610*/  HGMMA.64x16x16.F32.BF16 R96, gdesc[UR24], RZ, !UPT, gsb0 ;  /* 0x00200000186079f0 */ /* 0x000fe6000c0018ff */
        /* <DEDUP_REMOVED lines=11> */
[----:B------:R-:W-:Y:S01]  /*16d0*/  HGMMA.64x16x16.F32.BF16 R32, gdesc[UR32], RZ, !UPT, gsb0 ;  /* 0x00200000202079f0 */ /* 0x000fe2000c0018ff */
[----:B------:R-:W-:Y:S01]  /*16e0*/  UMOV UR32, UR7 ;  /* 0x0000000700207c82 */ /* 0x000fe20008000000 */
[----:B------:R-:W-:Y:S01]  /*16f0*/  UMOV UR33, 0x80000020 ;  /* 0x8000002000217882 */ /* 0x000fe20000000000 */
[----:B------:R-:W-:Y:S01]  /*1700*/  UMOV UR28, UR32 ;  /* 0x00000020001c7c82 */ /* 0x000fe20008000000 */
[----:B------:R-:W-:Y:S01]  /*1710*/  UMOV UR29, UR33 ;  /* 0x00000021001d7c82 */ /* 0x000fe20008000000 */
[----:B------:R-:W-:Y:S01]  /*1720*/  UMOV UR16, UR32 ;  /* 0x0000002000107c82 */ /* 0x000fe20008000000 */
[----:B------:R-:W-:Y:S01]  /*1730*/  UMOV UR17, UR33 ;  /* 0x0000002100117c82 */ /* 0x000fe20008000000 */
[----:B------:R-:W-:Y:S01]  /*1740*/  UMOV UR8, UR32 ;  /* 0x0000002000087c82 */ /* 0x000fe20008000000 */
[----:B------:R-:W-:Y:S01]  /*1750*/  UMOV UR9, UR33 ;  /* 0x0000002100097c82 */ /* 0x000fe20008000000 */
[----:B------:R-:W-:Y:S01]  /*1760*/  UMOV UR24, UR32 ;  /* 0x0000002000187c82 */ /* 0x000fe20008000000 */
[----:B------:R-:W-:Y:S01]  /*1770*/  UMOV UR25, UR33 ;  /* 0x0000002100197c82 */ /* 0x000fe20008000000 */
[----:B------:R-:W-:-:S02]  /*1780*/  WARPGROUP.DEPBAR.LE gsb0, 0x0 ;  /* 0x00008000000079c5 */ /* 0x000fc40000010000 */
[----:B------:R-:W-:-:S06]  /*1790*/  WARPGROUP.ARRIVE ;  /* 0x00000000000079c5 */ /* 0x000fcc0000000000 */
[----:B------:R-:W-:Y:S01]  /*17a0*/  HGMMA.64x16x16.F32.BF16 R24, gdesc[UR32], RZ, !UPT, gsb0 ;  /* 0x00200000201879f0 */ /* 0x000fe2000c0018ff */
[----:B------:R-:W-:Y:S01]  /*17b0*/  UMOV UR34, UR14 ;  /* 0x0000000e00227c82 */ /* 0x000fe20008000000 */
[----:B------:R-:W-:Y:S01]  /*17c0*/  UMOV UR35, UR15 ;  /* 0x0000000f00237c82 */ /* 0x000fe20008000000 */
[----:B------:R-:W-:Y:S01]  /*17d0*/  UIADD3 UR14, UR6, 0x2, URZ ;  /* 0x00000002060e7890 */ /* 0x000fe2000fffe03f */
[----:B------:R-:W-:Y:S01]  /*17e0*/  UMOV UR15, 0x80000020 ;  /* 0x80000020000f7882 */ /* 0x000fe20000000000 */
[----:B------:R-:W-:Y:S02]  /*17f0*/  WARPGROUP.DEPBAR.LE gsb0, 0x0 ;  /* 0x00008000000079c5 */ /* 0x000fe40000010000 */
[----:B------:R-:W-:-:S06]  /*1800*/  WARPGROUP.ARRIVE ;  /* 0x00000000000079c5 */ /* 0x000fcc0000000000 */
[----:B------:R-:W-:Y:S01]  /*1810*/  HGMMA.64x16x16.F32.BF16 R40, gdesc[UR28], RZ, !UPT, gsb0 ;  /* 0x002000001c2879f0 */ /* 0x000fe2000c0018ff */
[----:B------:R-:W-:Y:S01]  /*1820*/  UIADD3 UR30, UR6, 0xc2, URZ ;  /* 0x000000c2061e7890 */ /* 0x000fe2000fffe03f */
[----:B------:R-:W-:Y:S01]  /*1830*/  UMOV UR28, UR12 ;  /* 0x0000000c001c7c82 */ /* 0x000fe20008000000 */
[----:B------:R-:W-:Y:S01]  /*1840*/  UMOV UR29, UR13 ;  /* 0x0000000d001d7c82 */ /* 0x000fe20008000000 */
[----:B------:R-:W-:Y:S01]  /*1850*/  UMOV UR31, 0x80000020 ;  /* 0x80000020001f7882 */ /* 0x000fe20000000000 */
[----:B------:R-:W-:Y:S02]  /*1860*/  WARPGROUP.DEPBAR.LE gsb0, 0x0 ;  /* 0x00008000000079c5 */ /* 0x000fe40000010000 */
[----:B------:R-:W-:-:S06]  /*1870*/  WARPGROUP.ARRIVE ;  /* 0x00000000000079c5 */ /* 0x000fcc0000000000 */
[----:B------:R-:W-:Y:S01]  /*1880*/  HGMMA.64x16x16.F32.BF16 R56, gdesc[UR16], RZ, !UPT, gsb0 ;  /* 0x00200000103879f0 */ /* 0x000fe2000c0018ff */
[----:B------:R-:W-:Y:S01]  /*1890*/  UMOV UR16, UR32 ;  /* 0x0000002000107c82 */ /* 0x000fe20008000000 */
[----:B------:R-:W-:Y:S01]  /*18a0*/  UMOV UR17, UR33 ;  /* 0x0000002100117c82 */ /* 0x000fe20008000000 */
        /* <DEDUP_REMOVED lines=32> */
[----:B------:R-:W-:-:S03]  /*1ab0*/  UIADD3 UR6, UR20, 0x202, URZ ;  /* 0x0000020214067890 */ /* 0x000fc6000fffe03f */
[----:B------:R-:W-:Y:S01]  /*1ac0*/  UMOV UR20, UR12 ;  /* 0x0000000c00147c82 */ /* 0x000fe20008000000 */
[----:B------:R-:W-:Y:S02]  /*1ad0*/  WARPGROUP.DEPBAR.LE gsb0, 0x0 ;  /* 0x00008000000079c5 */ /* 0x000fe40000010000 */
[----:B------:R-:W-:-:S06]  /*1ae0*/  WARPGROUP.ARRIVE ;  /* 0x00000000000079c5 */ /* 0x000fcc0000000000 */
[----:B------:R-:W-:Y:S03]  /*1af0*/  HGMMA.64x16x16.F32.BF16 R128, gdesc[UR12], R128, gsb0 ;  /* 0x002000000c8079f0 */ /* 0x000fe60008001880 */
        /* <DEDUP_REMOVED lines=17> */
[----:B------:R-:W-:Y:S01]  /*1c10*/  HGMMA.64x16x16.F32.BF16 R32, gdesc[UR20], R32, gsb0 ;  /* 0x00200000142079f0 */ /* 0x000fe20008001820 */
        /* <DEDUP_REMOVED lines=36> */
[----:B------:R-:W-:Y:S05]  /*1e60*/  @!P1 BRA `(.L_x_19) ;  /* 0x0000000c004c9947 */ /* 0x000fea0003800000 */
[----:B------:R-:W-:Y:S01]  /*1e70*/  UIADD3 UR7, UR37, 0x1, URZ ;  /* 0x0000000125077890 */ /* 0x000fe2000fffe03f */
[----:B------:R-:W-:-:S03]  /*1e80*/  IMAD.MOV.U32 R3, RZ, RZ, R0 ;  /* 0x000000ffff037224 */ /* 0x000fc600078e0000 */
[----:B------:R-:W-:-:S04]  /*1e90*/  UISETP.NE.AND UP0, UPT, UR7, 0x9, UPT ;  /* 0x000000090700788c */ /* 0x000fc8000bf05270 */
[----:B------:R-:W-:Y:S02]  /*1ea0*/  USEL UR6, URZ, 0x1, UP0 ;  /* 0x000000013f067887 */ /* 0x000fe40008000000 */
[----:B------:R-:W-:Y:S02]  /*1eb0*/  USEL UR7, UR7, URZ, UP0 ;  /* 0x0000003f07077287 */ /* 0x000fe40008000000 */
[----:B------:R-:W-:-:S06]  /*1ec0*/  ULOP3.LUT UR6, UR36, UR6, URZ, 0x3c, !UPT ;  /* 0x0000000624067292 */ /* 0x000fcc000f8e3c3f */
[----:B------:R-:W-:Y:S01]  /*1ed0*/  IMAD.U32 R6, RZ, RZ, UR6 ;  /* 0x00000006ff067e24 */ /* 0x000fe2000f8e00ff */
[----:B------:R-:W-:-:S06]  /*1ee0*/  UMOV UR6, UR37 ;  /* 0x0000002500067c82 */ /* 0x000fcc0008000000 */
.L_x_26:
[----:B------:R-:W-:Y:S05]  /*1ef0*/  @!P0 BRA `(.L_x_20) ;  /* 0x0000000000048947 */ /* 0x000fea0003800000 */
[----:B------:R-:W-:Y:S01]  /*1f00*/  BPT.TRAP 0x1 ;  /* 0x000000040000795c */ /* 0x000fe20000300000 */
.L_x_20:
[----:B------:R-:W-:Y:S01]  /*1f10*/  ULEA UR8, UR7, UR39, 0x3 ;  /* 0x0000002707087291 */ /* 0x000fe2000f8e183f */
[----:B01----:R-:W-:-:S08]  /*1f20*/  SHF.L.U32 R4, R6, 0x1f, RZ ;  /* 0x0000001f06047819 */ /* 0x003fd000000006ff */
[----:B------:R0:W1:Y:S01]  /*1f30*/  SYNCS.PHASECHK.TRANS64.TRYWAIT P1, [UR8], R4 ;  /* 0x00000004ff0075a7 */ /* 0x0000620008020148 */
[----:B------:R-:W-:Y:S05]  /*1f40*/  @!P0 BRA `(.L_x_21) ;  /* 0x0000000000048947 */ /* 0x000fea0003800000 */
[----:B------:R-:W-:Y:S01]  /*1f50*/  BPT.TRAP 0x1 ;  /* 0x000000040000795c */ /* 0x000fe20000300000 */
.L_x_21:
[----:B-1----:R-:W-:Y:S05]  /*1f60*/  @P1 BRA `(.L_x_22) ;  /* 0x0000000000081947 */ /* 0x002fea0003800000 */
[----:B------:R-:W1:Y:S02]  /*1f70*/  SYNCS.PHASECHK.TRANS64.TRYWAIT P1, [UR8], R4 ;  /* 0x00000004ff0075a7 */ /* 0x000e640008020148 */
[----:B-1----:R-:W-:Y:S05]  /*1f80*/  @!P1 BRA `(.L_x_23) ;  /* 0x0000009c00249947 */ /* 0x002fea0003800000 */
.L_x_22:
[----:B------:R-:W-:Y:S01]  /*1f90*/  ULEA UR42, UR7, UR4, 0xa ;  /* 0x00000004072a7291 */ /* 0x000fe2000f8e503f */
[----:B------:R-:W-:Y:S01]  /*1fa0*/  WARPGROUP.ARRIVE ;  /* 0x00000000000079c5 */ /* 0x000fe20000000000 */
[----:B------:R-:W-:Y:S01]  /*1fb0*/  UIMAD UR43, UR7, 0x1c0, UR5 ;  /* 0x000001c0072b78a4 */ /* 0x000fe2000f8e0205 */
[----:B------:R-:W-:Y:S01]  /*1fc0*/  UMOV UR9, 0x80000020 ;  /* 0x8000002000097882 */ /* 0x000fe20000000000 */
[----:B------:R-:W-:Y:S02]  /*1fd0*/  UMOV UR11, 0x80000020 ;  /* 0x80000020000b7882 */ /* 0x000fe40000000000 */
[----:B------:R-:W-:Y:S01]  /*1fe0*/  UIADD3 UR14, UR43, 0x40, URZ ;  /* 0x000000402b0e7890 */ /* 0x000fe2000fffe03f */
[----:B------:R-:W-:Y:S02]  /*1ff0*/  UMOV UR8, UR42 ;  /* 0x0000002a00087c82 */ /* 0x000fe40008000000 */
[----:B------:R-:W-:Y:S01]  /*2000*/  UMOV UR10, UR43 ;  /* 0x0000002b000a7c82 */ /* 0x000fe20008000000 */
[----:B------:R-:W-:Y:S01]  /*2010*/  UMOV UR12, UR8 ;  /* 0x00000008000c7c82 */ /* 0x000fe20008000000 */
[----:B------:R-:W-:Y:S01]  /*2020*/  HGMMA.64x16x16.F32.BF16 R128, gdesc[UR8], R128, gsb0 ;  /* 0x00200000088079f0 */ /* 0x000fe20008001880 */
        /* <DEDUP_REMOVED lines=23> */
[----:B------:R-:W-:Y:S01]  /*21a0*/  UMOV UR9, 0x80000020 ;  /* 0x8000002000097882 */ /* 0x000fe20000000000 */
[----:B------:R-:W-:-:S02]  /*21b0*/  WARPGROUP.DEPBAR.LE gsb0, 0x0 ;  /* 0x00008000000079c5 */ /* 0x000fc40000010000 */
[----:B------:R-:W-:-:S06]  /*21c0*/  WARPGROUP.ARRIVE ;  /* 0x00000000000079c5 */ /* 0x000fcc0000000000 */
[----:B------:R-:W-:Y:S01]  /*21d0*/  HGMMA.64x16x16.F32.BF16 R112, gdesc[UR12], R112, gsb0 ;  /* 0x002000000c7079f0 */ /* 0x000fe20008001870 */
[----:B------:R-:W-:Y:S02]  /*21e0*/  UIADD3 UR12, UR42, 0x200, URZ ;  /* 0x000002002a0c7890 */ /* 0x000fe4000fffe03f */
[----:B------:R-:W-:Y:S01]  /*21f0*/  UIADD3 UR42, UR42, 0x202, URZ ;  /* 0x000002022a2a7890 */ /* 0x000fe2000fffe03f */
        /* <DEDUP_REMOVED lines=29> */
[----:B------:R-:W-:Y:S01]  /*23d0*/  HGMMA.64x16x16.F32.BF16 R24, gdesc[UR32], R24, gsb0 ;  /* 0x00200000201879f0 */ /* 0x000fe20008001818 */
[----:B------:R-:W-:Y:S01]  /*23e0*/  UMOV UR34, UR10 ;  /* 0x0000000a00227c82 */ /* 0x000fe20008000000 */
[----:B------:R-:W-:Y:S01]  /*23f0*/  UMOV UR35, UR11 ;  /* 0x0000000b00237c82 */ /* 0x000fe20008000000 */
[----:B------:R-:W-:Y:S01]  /*2400*/  UMOV UR11, 0x80000020 ;  /* 0x80000020000b7882 */ /* 0x000fe20000000000 */
[----:B------:R-:W-:Y:S02]  /*2410*/  WARPGROUP.DEPBAR.LE gsb0, 0x0 ;  /* 0x00008000000079c5 */ /* 0x000fe40000010000 */
[----:B------:R-:W-:-:S06]  /*2420*/  WARPGROUP.ARRIVE ;  /* 0x00000000000079c5 */ /* 0x000fcc0000000000 */
[----:B------:R-:W-:Y:S01]  /*2430*/  HGMMA.64x16x16.F32.BF16 R40, gdesc[UR28], R40, gsb0 ;  /* 0x002000001c2879f0 */ /* 0x000fe20008001828 */
[----:B------:R-:W-:Y:S01]  /*2440*/  UIADD3 UR30, UR43, 0x142, URZ ;  /* 0x000001422b1e7890 */ /* 0x000fe2000fffe03f */
        /* <DEDUP_REMOVED lines=20> */
[----:B------:R-:W-:Y:S02]  /*2590*/  UIADD3 UR16, UR43, 0x2, URZ ;  /* 0x000000022b107890 */ /* 0x000fe4000fffe03f */
[----:B------:R-:W-:Y:S01]  /*25a0*/  UIADD3 UR18, UR43, 0x82, URZ ;  /* 0x000000822b127890 */ /* 0x000fe2000fffe03f */
[----:B------:R-:W-:Y:S01]  /*25b0*/  UMOV UR17, UR9 ;  /* 0x0000000900117c82 */ /* 0x000fe20008000000 */
[----:B------:R-:W-:-:S03]  /*25c0*/  UMOV UR19, 0x80000020 ;  /* 0x8000002000137882 */ /* 0x000fc60000000000 */
[----:B------:R-:W-:Y:S01]  /*25d0*/  UMOV UR10, UR16 ;  /* 0x00000010000a7c82 */ /* 0x000fe20008000000 */
[----:B------:R-:W-:Y:S01]  /*25e0*/  UMOV UR16, UR8 ;  /* 0x0000000800107c82 */ /* 0x000fe20008000000 */
        /* <DEDUP_REMOVED lines=72> */
[----:B------:R-:W-:Y:S01]  /*2a70*/  BPT.TRAP 0x1 ;  /* 0x000000040000795c */ /* 0x000fe20000300000 */
.L_x_24:
[----:B------:R-:W-:Y:S01]  /*2a80*/  ULEA UR8, UR6, UR39, 0x3 ;  /* 0x0000002706087291 */ /* 0x000fe2000f8e183f */
[----:B------:R-:W-:-:S03]  /*2a90*/  ISETP.GT.U32.AND P1, PT, R19, 0x1, PT ;  /* 0x000000011300780c */ /* 0x000fc60003f24070 */
[----:B------:R-:W-:-:S04]  /*2aa0*/  UIADD3 UR8, UR8, 0x48, URZ ;  /* 0x0000004808087890 */ /* 0x000fc8000fffe03f */
[----:B------:R-:W-:-:S09]  /*2ab0*/  UPRMT UR8, URZ, 0x654, UR8 ;  /* 0x000006543f087896 */ /* 0x000fd20008000008 */
[----:B------:R-:W-:Y:S01]  /*2ac0*/  SYNCS.ARRIVE.TRANS64.RED.A1T0 RZ, [UR8], RZ ;  /* 0x000000ffffff79a7 */ /* 0x000fe20008100408 */
[----:B------:R-:W-:Y:S05]  /*2ad0*/  @P1 BRA `(.L_x_25) ;  /* 0x0000000000041947 */ /* 0x000fea0003800000 */
[----:B------:R-:W-:Y:S01]  /*2ae0*/  BPT.TRAP 0x1 ;  /* 0x000000040000795c */ /* 0x000fe20000300000 */
.L_x_25:
[----:B------:R-:W-:Y:S01]  /*2af0*/  UIADD3 UR7, UR7, 0x1, URZ ;  /* 0x0000000107077890 */ /* 0x000fe2000fffe03f */
[C---:B------:R-:W-:Y:S01]  /*2b00*/  ISETP.GT.AND P1, PT, R3.reuse, 0x1, PT ;  /* 0x000000010300780c */ /* 0x040fe20003f24270 */
[----:B------:R-:W-:Y:S01]  /*2b10*/  UIADD3 UR6, UR6, 0x1, URZ ;  /* 0x0000000106067890 */ /* 0x000fe2000fffe03f */
[----:B------:R-:W-:Y:S01]  /*2b20*/  VIADD R3, R3, 0xffffffff ;  /* 0xffffffff03037836 */ /* 0x000fe20000000000 */
[----:B------:R-:W-:Y:S02]  /*2b30*/  UISETP.NE.AND UP0, UPT, UR7, 0x9, UPT ;  /* 0x000000090700788c */ /* 0x000fe4000bf05270 */
[----:B------:R-:W-:Y:S02]  /*2b40*/  UISETP.NE.AND UP1, UPT, UR6, 0x9, UPT ;  /* 0x000000090600788c */ /* 0x000fe4000bf25270 */
[----:B------:R-:W-:Y:S02]  /*2b50*/  USEL UR8, URZ, 0x1, UP0 ;  /* 0x000000013f087887 */ /* 0x000fe40008000000 */
[----:B------:R-:W-:-:S02]  /*2b60*/  USEL UR7, UR7, URZ, UP0 ;  /* 0x0000003f07077287 */ /* 0x000fc40008000000 */
[----:B------:R-:W-:Y:S02]  /*2b70*/  USEL UR6, UR6, URZ, UP1 ;  /* 0x0000003f06067287 */ /* 0x000fe40008800000 */
[----:B------:R-:W-:Y:S01]  /*2b80*/  LOP3.LUT R6, R6, UR8, RZ, 0x3c, !PT ;  /* 0x0000000806067c12 */ /* 0x000fe2000f8e3cff */
[----:B------:R-:W-:Y:S09]  /*2b90*/  @P1 BRA `(.L_x_26) ;  /* 0xfffffff000d41947 */ /* 0x000ff2000383ffff */
.L_x_19:
[----:B------:R-:W2:Y:S02]  /*2ba0*/  LDC R3, c[0x0][0x28c] ;  /* 0x0000a300ff037b82 */ /* 0x000ea40000000800 */
[----:B--2---:R-:W-:-:S13]  /*2bb0*/  ISETP.GE.AND P1, PT, R3, 0x1, PT ;  /* 0x000000010300780c */ /* 0x004fda0003f26270 */
[----:B------:R-:W-:Y:S05]  /*2bc0*/  @!P1 BRA `(.L_x_27) ;  /* 0x0000000000349947 */ /* 0x000fea0003800000 */
[----:B------:R-:W-:Y:S05]  /*2bd0*/  @!P0 BRA `(.L_x_28) ;  /* 0x0000000000048947 */ /* 0x000fea0003800000 */
[----:B------:R-:W-:Y:S01]  /*2be0*/  BPT.TRAP 0x1 ;  /* 0x000000040000795c */ /* 0x000fe20000300000 */
.L_x_28:
[----:B------:R-:W-:Y:S01]  /*2bf0*/  VIADD R0, R0, UR37 ;  /* 0x0000002500007c36 */ /* 0x000fe20008000000 */
[----:B------:R-:W-:-:S03]  /*2c00*/  ISETP.GT.U32.AND P0, PT, R19, 0x1, PT ;  /* 0x000000011300780c */ /* 0x000fc60003f04070 */
[----:B01----:R-:W-:-:S05]  /*2c10*/  IMAD.WIDE.U32 R4, R0, 0x38e38e39, RZ ;  /* 0x38e38e3900047825 */ /* 0x003fca00078e00ff */
[----:B------:R-:W-:-:S05]  /*2c20*/  SHF.R.U32.HI R5, RZ, 0x1, R5 ;  /* 0x00000001ff057819 */ /* 0x000fca0000011605 */
[----:B------:R-:W-:-:S05]  /*2c30*/  IMAD R0, R5, -0x9, R0 ;  /* 0xfffffff705007824 */ /* 0x000fca00078e0200 */
[----:B------:R-:W-:-:S05]  /*2c40*/  LEA R0, R0, UR39, 0x3 ;  /* 0x0000002700007c11 */ /* 0x000fca000f8e18ff */
[----:B------:R-:W-:-:S05]  /*2c50*/  VIADD R0, R0, 0x48 ;  /* 0x0000004800007836 */ /* 0x000fca0000000000 */
[----:B------:R-:W-:-:S04]  /*2c60*/  PRMT R0, RZ, 0x654, R0 ;  /* 0x00000654ff007816 */ /* 0x000fc80000000000 */
[----:B------:R2:W-:Y:S01]  /*2c70*/  SYNCS.ARRIVE.TRANS64.RED.A1T0 RZ, [R0+URZ], RZ ;  /* 0x000000ff00ff79a7 */ /* 0x0005e2000810043f */
[----:B------:R-:W-:Y:S05]  /*2c80*/  @P0 BRA `(.L_x_27) ;  /* 0x0000000000040947 */ /* 0x000fea0003800000 */
[----:B------:R-:W-:Y:S01]  /*2c90*/  BPT.TRAP 0x1 ;  /* 0x000000040000795c */ /* 0x000fe20000300000 */
.L_x_27:
[----:B------:R-:W3:Y:S01]  /*2ca0*/  LDC R7, c[0x0][0x288] ;  /* 0x0000a200ff077b82 */ /* 0x000ee20000000800 */
[----:B------:R-:W-:Y:S01]  /*2cb0*/  SHF.R.U32.HI R3, RZ, 0x2, R18 ;  /* 0x00000002ff037819 */ /* 0x000fe20000011612 */
[----:B------:R-:W-:Y:S01]  /*2cc0*/  IMAD R139, R139, 0x70, RZ ;  /* 0x000000708b8b7824 */ /* 0x000fe200078e02ff */
[----:B01----:R-:W-:Y:S01]  /*2cd0*/  LOP3.LUT R4, R18, 0x60, RZ, 0xc0, !PT ;  /* 0x0000006012047812 */ /* 0x003fe200078ec0ff */
[----:B------:R-:W-:Y:S01]  /*2ce0*/  UIADD3 UR37, UR38, UR37, URZ ;  /* 0x0000002526257290 */ /* 0x000fe2000fffe03f */
[----:B--2---:R-:W-:Y:S01]  /*2cf0*/  LOP3.LUT R0, R22, 0x1, RZ, 0xc0, !PT ;  /* 0x0000000116007812 */ /* 0x004fe200078ec0ff */
[----:B------:R-:W-:Y:S01]  /*2d00*/  IMAD.SHL.U32 R14, R18, 0x2, RZ ;  /* 0x00000002120e7824 */ /* 0x000fe200078e00ff */
[----:B------:R-:W-:Y:S01]  /*2d10*/  LOP3.LUT R3, R3, 0x7, RZ, 0xc0, !PT ;  /* 0x0000000703037812 */ /* 0x000fe200078ec0ff */
[----:B------:R-:W-:Y:S01]  /*2d20*/  UISETP.GT.U32.AND UP0, UPT, UR37, 0x8, UPT ;  /* 0x000000082500788c */ /* 0x000fe2000bf04070 */
[----:B------:R-:W-:Y:S01]  /*2d30*/  SHF.R.U32.HI R6, RZ, 0x1, R4 ;  /* 0x00000001ff067819 */ /* 0x000fe20000011604 */
[----:B------:R-:W-:Y:S01]  /*2d40*/  IMAD.SHL.U32 R8, R0, 0x40, RZ ;  /* 0x0000004000087824 */ /* 0x000fe200078e00ff */
[----:B------:R-:W-:Y:S01]  /*2d50*/  ULDC UR7, c[0x0][0x284] ;  /* 0x0000a10000077ab9 */ /* 0x000fe20000000800 */
[----:B------:R-:W-:Y:S01]  /*2d60*/  LOP3.LUT R4, R18, 0x3, RZ, 0xc0, !PT ;  /* 0x0000000312047812 */ /* 0x000fe200078ec0ff */
[----:B------:R-:W-:Y:S01]  /*2d70*/  UISETP.LT.U32.AND UP0, UPT, UR38, 0x9, UP0 ;  /* 0x000000092600788c */ /* 0x000fe20008701070 */
[--C-:B------:R-:W-:Y:S01]  /*2d80*/  IADD3 R5, RZ, -R6, -R3.reuse ;  /* 0x80000006ff057210 */ /* 0x100fe20007ffe803 */
[----:B------:R-:W-:Y:S01]  /*2d90*/  UISETP.GE.U32.AND UP1, UPT, UR38, 0x9, UPT ;  /* 0x000000092600788c */ /* 0x000fe2000bf26070 */
[----:B------:R-:W-:Y:S01]  /*2da0*/  LOP3.LUT R9, R8, 0x40, R3, 0xe2, !PT ;  /* 0x0000004008097812 */ /* 0x000fe200078ee203 */
[----:B------:R-:W-:Y:S01]  /*2db0*/  ULDC.64 UR8, c[0x0][0x5d0] ;  /* 0x0001740000087ab9 */ /* 0x000fe20000000a00 */
[----:B------:R-:W-:Y:S01]  /*2dc0*/  SHF.R.S32.HI R21, RZ, 0x1f, R23 ;  /* 0x0000001fff157819 */ /* 0x000fe20000011417 */
[----:B------:R-:W-:Y:S01]  /*2dd0*/  IMAD R3, R0, -0x40, R5 ;  /* 0xffffffc000037824 */ /* 0x000fe200078e0205 */
[C---:B------:R-:W-:Y:S01]  /*2de0*/  LOP3.LUT R14, R139.reuse, 0x6, R14, 0xf8, !PT ;  /* 0x000000068b0e7812 */ /* 0x040fe200078ef80e */
[C---:B------:R-:W-:Y:S01]  /*2df0*/  IMAD.SHL.U32 R0, R138.reuse, 0x100, RZ ;  /* 0x000001008a007824 */ /* 0x040fe200078e00ff */
[----:B------:R-:W-:Y:S01]  /*2e00*/  UIMAD.WIDE.U32 UR4, UR37, 0x38e38e39, URZ ;  /* 0x38e38e39250478a5 */ /* 0x000fe2000f8e003f */
[----:B------:R-:W-:Y:S01]  /*2e10*/  IMAD.WIDE R10, R138, 0x100, RZ ;  /* 0x000001008a0a7825 */ /* 0x000fe200078e02ff */
[----:B---3--:R-:W-:Y:S01]  /*2e20*/  ISETP.GE.AND P0, PT, R139, R7, PT ;  /* 0x000000078b00720c */ /* 0x008fe20003f06270 */
[----:B------:R-:W-:Y:S01]  /*2e30*/  USEL UR6, URZ, 0x1, !UP0 ;  /* 0x000000013f067887 */ /* 0x000fe2000c000000 */
[----:B------:R-:W-:Y:S01]  /*2e40*/  SHF.R.S32.HI R15, RZ, 0x1f, R14 ;  /* 0x0000001fff0f7819 */ /* 0x000fe2000001140e */
[----:B------:R-:W-:Y:S01]  /*2e50*/  IMAD R8, R4, -0x2, R7 ;  /* 0xfffffffe04087824 */ /* 0x000fe200078e0207 */
[C---:B------:R-:W-:Y:S01]  /*2e60*/  ISETP.GE.OR P0, PT, R0.reuse, UR7, P0 ;  /* 0x0000000700007c0c */ /* 0x040fe20008706670 */
[----:B------:R-:W-:Y:S01]  /*2e70*/  IMAD R4, R21, UR8, RZ ;  /* 0x0000000815047c24 */ /* 0x000fe2000f8e02ff */
[----:B------:R-:W-:Y:S01]  /*2e80*/  USHF.R.U32.HI UR4, URZ, 0x1, UR5 ;  /* 0x000000013f047899 */ /* 0x000fe20008011605 */
[----:B------:R-:W-:Y:S01]  /*2e90*/  IADD3 R3, -R0, UR7, R3 ;  /* 0x0000000700037c10 */ /* 0x000fe2000fffe103 */
[----:B------:R-:W-:Y:S01]  /*2ea0*/  ULOP3.LUT UR36, UR36, UR6, URZ, 0x3c, !UPT ;  /* 0x0000000624247292 */ /* 0x000fe2000f8e3c3f */
[C---:B------:R-:W-:Y:S01]  /*2eb0*/  IMAD R7, R23.reuse, UR9, R4 ;  /* 0x0000000917077c24 */ /* 0x040fe2000f8e0204 */
[----:B------:R-:W-:Y:S01]  /*2ec0*/  UIMAD UR37, UR4, -0x9, UR37 ;  /* 0xfffffff7042578a4 */ /* 0x000fe2000f8e0225 */
[----:B------:R-:W-:Y:S01]  /*2ed0*/  IMAD.WIDE.U32 R4, R23, UR8, R14 ;  /* 0x0000000817047c25 */ /* 0x000fe2000f8e000e */
[----:B------:R-:W-:Y:S01]  /*2ee0*/  @UP1 ULOP3.LUT UR36, UR36, 0x1, UR4, 0x78, !UPT ;  /* 0x0000000124241892 */ /* 0x000fe2000f8e7804 */
[----:B------:R-:W-:-:S02]  /*2ef0*/  LOP3.LUT R9, R10, R9, R6, 0xfe, !PT ;  /* 0x000000090a097212 */ /* 0x000fc400078efe06 */
[----:B------:R-:W-:Y:S02]  /*2f00*/  IMAD.IADD R7, R5, 0x1, R7 ;  /* 0x0000000105077824 */ /* 0x000fe400078e0207 */
[----:B------:R-:W-:Y:S02]  /*2f10*/  IMAD.IADD R8, R8, 0x1, -R139 ;  /* 0x0000000108087824 */ /* 0x000fe400078e0a8b */
[----:B------:R-:W-:Y:S02]  /*2f20*/  IMAD.MOV.U32 R0, RZ, RZ, -0x1 ;  /* 0xffffffffff007424 */ /* 0x000fe400078e00ff */
[----:B------:R-:W-:Y:S01]  /*2f30*/  IMAD.MOV.U32 R6, RZ, RZ, R4 ;  /* 0x000000ffff067224 */ /* 0x000fe200078e0004 */
[----:B------:R-:W-:Y:S06]  /*2f40*/  @P0 BRA `(.L_x_29) ;  /* 0x0000006c00340947 */ /* 0x000fec0003800000 */
[----:B------:R-:W0:Y:S01]  /*2f50*/  LDC.64 R4, c[0x0][0x5c8] ;  /* 0x00017200ff047b82 */ /* 0x000e220000000a00 */
[----:B-----5:R-:W-:Y:S01]  /*2f60*/  FSETP.NEU.AND P2, PT, R137, RZ, PT ;  /* 0x000000ff8900720b */ /* 0x020fe20003f4d000 */
[----:B------:R-:W-:Y:S01]  /*2f70*/  BSSY B0, `(.L_x_29) ;  /* 0x00006ca000007945 */ /* 0x000fe20003800000 */
[----:B------:R-:W-:-:S04]  /*2f80*/  ISETP.GT.AND P0, PT, R8, RZ, PT ;  /* 0x000000ff0800720c */ /* 0x000fc80003f04270 */
[----:B------:R-:W-:Y:S01]  /*2f90*/  ISETP.GT.AND P1, PT, R3, RZ, P0 ;  /* 0x000000ff0300720c */ /* 0x000fe20000724270 */
[-C--:B0-----:R-:W-:Y:S02]  /*2fa0*/  IMAD R12, R11, R4.reuse, RZ ;  /* 0x000000040b0c7224 */ /* 0x081fe400078e02ff */
[----:B------:R-:W-:-:S04]  /*2fb0*/  IMAD.WIDE.U32 R142, R9, R4, R6 ;  /* 0x00000004098e7225 */ /* 0x000fc800078e0006 */
[----:B------:R-:W-:-:S04]  /*2fc0*/  IMAD R7, R9, R5, R12 ;  /* 0x0000000509077224 */ /* 0x000fc800078e020c */
[----:B------:R-:W-:Y:S01]  /*2fd0*/  IMAD.IADD R151, R143, 0x1, R7 ;  /* 0x000000018f977824 */ /* 0x000fe200078e0207 */
[----:B------:R-:W-:Y:S06]  /*2fe0*/  @!P2 BRA `(.L_x_30) ;  /* 0x0000004c0040a947 */ /* 0x000fec0003800000 */
[----:B------:R-:W0:Y:S01]  /*2ff0*/  LDC.64 R138, c[0x0][0x5b8] ;  /* 0x00016e00ff8a7b82 */ /* 0x000e220000000a00 */
[----:B------:R-:W-:-:S07]  /*3000*/  ULDC.64 UR4, c[0x0][0x5c0] ;  /* 0x0001700000047ab9 */ /* 0x000fce0000000a00 */
[----:B------:R-:W1:Y:S08]  /*3010*/  LDC.64 R140, c[0x0][0x5b0] ;  /* 0x00016c00ff8c7b82 */ /* 0x000e700000000a00 */
[----:B------:R-:W2:Y:S01]  /*3020*/  LDC.64 R12, c[0x0][0x5a8] ;  /* 0x00016a00ff0c7b82 */ /* 0x000ea20000000a00 */
[-C--:B0-----:R-:W-:Y:S02]  /*3030*/  IMAD R6, R21, R138.reuse, RZ ;  /* 0x0000008a15067224 */ /* 0x081fe400078e02ff */
[----:B------:R-:W-:-:S04]  /*3040*/  IMAD.WIDE.U32 R144, R23, R138, R14 ;  /* 0x0000008a17907225 */ /* 0x000fc800078e000e */
[----:B------:R-:W-:Y:S02]  /*3050*/  IMAD R139, R23, R139, R6 ;  /* 0x0000008b178b7224 */ /* 0x000fe400078e0206 */
[-C--:B-1----:R-:W-:Y:S02]  /*3060*/  IMAD R10, R11, R140.reuse, RZ ;  /* 0x0000008c0b0a7224 */ /* 0x082fe400078e02ff */
[----:B------:R-:W-:Y:S02]  /*3070*/  IMAD.IADD R147, R145, 0x1, R139 ;  /* 0x0000000191937824 */ /* 0x000fe400078e028b */
[----:B------:R-:W-:Y:S02]  /*3080*/  IMAD.MOV.U32 R146, RZ, RZ, R144 ;  /* 0x000000ffff927224 */ /* 0x000fe400078e0090 */
[C---:B------:R-:W-:Y:S02]  /*3090*/  IMAD R149, R9.reuse, R141, R10 ;  /* 0x0000008d09957224 */ /* 0x040fe400078e020a */
[----:B------:R-:W-:-:S04]  /*30a0*/  IMAD.WIDE.U32 R6, R9, R140, R146 ;  /* 0x0000008c09067225 */ /* 0x000fc800078e0092 */
[----:B------:R-:W-:Y:S01]  /*30b0*/  IMAD.IADD R7, R7, 0x1, R149 ;  /* 0x0000000107077824 */ /* 0x000fe200078e0295 */
[----:B--2---:R-:W-:-:S04]  /*30c0*/  LEA R10, P2, R6, R12, 0x1 ;  /* 0x0000000c060a7211 */ /* 0x004fc800078408ff */
[----:B------:R-:W-:-:S05]  /*30d0*/  LEA.HI.X R11, R6, R13, R7, 0x1, P2 ;  /* 0x0000000d060b7211 */ /* 0x000fca00010f0c07 */
[----:B------:R0:W2:Y:S01]  /*30e0*/  @P1 LDG.E.LTC128B.U16 R150, desc[UR40][R10.64] ;  /* 0x000000280a961981 */ /* 0x0000a2000c1e1520 */
[----:B------:R-:W-:Y:S01]  /*30f0*/  ISETP.GT.AND P3, PT, R8, 0x1, PT ;  /* 0x000000010800780c */ /* 0x000fe20003f64270 */
[----:B------:R-:W-:Y:S01]  /*3100*/  IMAD.WIDE.U32 R20, R9, R140, R14 ;  /* 0x0000008c09147225 */ /* 0x000fe200078e000e */
[----:B------:R-:W-:Y:S01]  /*3110*/  BSSY B1, `(.L_x_31) ;  /* 0x0000012000017945 */ /* 0x000fe20003800000 */
[----:B------:R-:W-:Y:S02]  /*3120*/  SHF.L.U64.HI R143, R140, 0x3, R141 ;  /* 0x000000038c8f7819 */ /* 0x000fe4000001028d */
[----:B------:R-:W-:Y:S02]  /*3130*/  IMAD.IADD R21, R149, 0x1, R21 ;  /* 0x0000000195157824 */ /* 0x000fe400078e0215 */
[----:B------:R-:W-:-:S04]  /*3140*/  IMAD.WIDE.U32 R20, R23, R138, R20 ;  /* 0x0000008a17147225 */ /* 0x000fc800078e0014 */
[----:B0-----:R-:W-:Y:S01]  /*3150*/  IMAD.IADD R11, R139, 0x1, R21 ;  /* 0x000000018b0b7824 */ /* 0x001fe200078e0215 */
[----:B------:R-:W-:-:S04]  /*3160*/  LEA R10, P4, R20, R12, 0x1 ;  /* 0x0000000c140a7211 */ /* 0x000fc800078808ff */
[----:B------:R-:W-:Y:S01]  /*3170*/  LEA.HI.X R11, R20, R13, R11, 0x1, P4 ;  /* 0x0000000d140b7211 */ /* 0x000fe200020f0c0b */
[----:B--2---:R-:W-:-:S04]  /*3180*/  IMAD.U32 R6, R150, 0x10000, RZ ;  /* 0x0001000096067824 */ /* 0x004fc800078e00ff */
[----:B------:R-:W-:Y:S01]  /*3190*/  FMUL R7, R6, R137 ;  /* 0x0000008906077220 */ /* 0x000fe20000400000 */
[----:B------:R-:W-:-:S03]  /*31a0*/  LEA R6, P2, R142, UR4, 0x1 ;  /* 0x000000048e067c11 */ /* 0x000fc6000f8408ff */
[----:B------:R-:W-:Y:S01]  /*31b0*/  FFMA R128, R128, R136, R7 ;  /* 0x0000008880807223 */ /* 0x000fe20000000007 */
[----:B------:R-:W-:Y:S01]  /*31c0*/  LEA.HI.X R7, R142, UR5, R151, 0x1, P2 ;  /* 0x000000058e077c11 */ /* 0x000fe200090f0c97 */
[----:B------:R-:W-:Y:S01]  /*31d0*/  IMAD.SHL.U32 R142, R140, 0x8, RZ ;  /* 0x000000088c8e7824 */ /* 0x000fe200078e00ff */
[----:B------:R-:W-:Y:S02]  /*31e0*/  ISETP.GT.AND P2, PT, R3, RZ, P3 ;  /* 0x000000ff0300720c */ /* 0x000fe40001f44270 */
[----:B------:R-:W-:-:S05]  /*31f0*/  F2FP.BF16.F32.PACK_AB R128, RZ, R128 ;  /* 0x00000080ff80723e */ /* 0x000fca00000010ff */
[----:B------:R0:W-:Y:S06]  /*3200*/  @P1 STG.E.U16 desc[UR40][R6.64], R128 ;  /* 0x0000008006001986 */ /* 0x0001ec000c101528 */
[----:B------:R-:W-:Y:S05]  /*3210*/  @!P2 BRA `(.L_x_32) ;  /* 0x000000000004a947 */ /* 0x000fea0003800000 */
[----:B------:R1:W5:Y:S02]  /*3220*/  LDG.E.LTC128B.U16 R150, desc[UR40][R10.64+0x2] ;  /* 0x000002280a967981 */ /* 0x000364000c1e1520 */
.L_x_32:
[----:B------:R-:W-:Y:S05]  /*3230*/  BSYNC B1 ;  /* 0x0000000000017941 */ /* 0x000fea0003800000 */
.L_x_31:
[----:B-----5:R-:W-:Y:S01]  /*3240*/  IMAD.U32 R20, R150, 0x10000, RZ ;  /* 0x0001000096147824 */ /* 0x020fe200078e00ff */
[----:B------:R-:W-:Y:S01]  /*3250*/  ISETP.GT.AND P1, PT, R3, 0x8, P0 ;  /* 0x000000080300780c */ /* 0x000fe20000724270 */
[----:B------:R-:W-:-:S04]  /*3260*/  IMAD.WIDE.U32 R156, R9, R140, R142 ;  /* 0x0000008c099c7225 */ /* 0x000fc800078e008e */
[----:B------:R-:W-:Y:S01]  /*3270*/  FMUL R20, R20, R137 ;  /* 0x0000008914147220 */ /* 0x000fe20000400000 */
[----:B------:R-:W-:Y:S01]  /*3280*/  IMAD.IADD R159, R149, 0x1, R157 ;  /* 0x00000001959f7824 */ /* 0x000fe200078e029d */
[----:B------:R-:W-:Y:S02]  /*3290*/  IADD3 R21, P4, R144, R156, RZ ;  /* 0x0000009c90157210 */ /* 0x000fe40007f9e0ff */
[----:B------:R-:W-:-:S03]  /*32a0*/  FFMA R129, R129, R136, R20 ;  /* 0x0000008881817223 */ /* 0x000fc60000000014 */
[----:B0-----:R-:W-:Y:S02]  /*32b0*/  IMAD.X R128, R159, 0x1, R147, P4 ;  /* 0x000000019f807824 */ /* 0x001fe400020e0693 */
[----:B------:R-:W-:Y:S02]  /*32c0*/  F2FP.BF16.F32.PACK_AB R129, RZ, R129 ;  /* 0x00000081ff81723e */ /* 0x000fe400000010ff */
[----:B------:R-:W-:Y:S02]  /*32d0*/  LEA R20, P4, R21, R12, 0x1 ;  /* 0x0000000c15147211 */ /* 0x000fe400078808ff */
[----:B------:R-:W-:Y:S02]  /*32e0*/  PRMT R152, R129, 0x7610, R152 ;  /* 0x0000761081987816 */ /* 0x000fe40000000098 */
[----:B------:R-:W-:-:S03]  /*32f0*/  LEA.HI.X R21, R21, R13, R128, 0x1, P4 ;  /* 0x0000000d15157211 */ /* 0x000fc600020f0c80 */
[----:B------:R0:W-:Y:S04]  /*3300*/  @P2 STG.E.U16 desc[UR40][R6.64+0x2], R152 ;  /* 0x0000029806002986 */ /* 0x0001e8000c101528 */
[----:B------:R2:W3:Y:S01]  /*3310*/  @P1 LDG.E.LTC128B.U16 R150, desc[UR40][R20.64] ;  /* 0x0000002814961981 */ /* 0x0004e2000c1e1520 */
[C---:B------:R-:W-:Y:S01]  /*3320*/  IMAD.SHL.U32 R151, R4.reuse, 0x10, RZ ;  /* 0x0000001004977824 */ /* 0x040fe200078e00ff */
[----:B------:R-:W-:Y:S01]  /*3330*/  SHF.L.U64.HI R153, R4, 0x4, R5 ;  /* 0x0000000404997819 */ /* 0x000fe20000010205 */
[----:B------:R-:W-:Y:S01]  /*3340*/  BSSY B1, `(.L_x_33) ;  /* 0x0000011000017945 */ /* 0x000fe20003800000 */
[----:B------:R-:W-:-:S05]  /*3350*/  IADD3 R154, P2, R14, R156, RZ ;  /* 0x0000009c0e9a7210 */ /* 0x000fca0007f5e0ff */
[----:B------:R-:W-:Y:S01]  /*3360*/  IMAD.X R155, R15, 0x1, R159, P2 ;  /* 0x000000010f9b7824 */ /* 0x000fe200010e069f */
[----:B------:R-:W-:Y:S01]  /*3370*/  ISETP.GT.AND P2, PT, R3, 0x8, P3 ;  /* 0x000000080300780c */ /* 0x000fe20001f44270 */
[----:B------:R-:W-:-:S03]  /*3380*/  IMAD.WIDE.U32 R154, R23, R138, R154 ;  /* 0x0000008a179a7225 */ /* 0x000fc600078e009a */
[----:B--2---:R-:W-:Y:S01]  /*3390*/  LEA R20, P5, R154, R12, 0x1 ;  /* 0x0000000c9a147211 */ /* 0x004fe200078a08ff */
[----:B---3--:R-:W-:-:S04]  /*33a0*/  IMAD.U32 R128, R150, 0x10000, RZ ;  /* 0x0001000096807824 */ /* 0x008fc800078e00ff */
[----:B------:R-:W-:Y:S01]  /*33b0*/  FMUL R129, R128, R137 ;  /* 0x0000008980817220 */ /* 0x000fe20000400000 */
[----:B------:R-:W-:-:S03]  /*33c0*/  IADD3 R128, P4, R151, R6, RZ ;  /* 0x0000000697807210 */ /* 0x000fc60007f9e0ff */
[----:B------:R-:W-:Y:S01]  /*33d0*/  FFMA R129, R130, R136, R129 ;  /* 0x0000008882817223 */ /* 0x000fe20000000081 */
[----:B------:R-:W-:-:S04]  /*33e0*/  IMAD.IADD R130, R139, 0x1, R155 ;  /* 0x000000018b827824 */ /* 0x000fc800078e029b */
[----:B0-----:R-:W-:Y:S01]  /*33f0*/  F2FP.BF16.F32.PACK_AB R152, RZ, R129 ;  /* 0x00000081ff98723e */ /* 0x001fe200000010ff */
[----:B------:R-:W-:Y:S01]  /*3400*/  IMAD.X R129, R153, 0x1, R7, P4 ;  /* 0x0000000199817824 */ /* 0x000fe200020e0607 */
[----:B------:R-:W-:-:S04]  /*3410*/  LEA.HI.X R21, R154, R13, R130, 0x1, P5 ;  /* 0x0000000d9a157211 */ /* 0x000fc800028f0c82 */
[----:B------:R0:W-:Y:S01]  /*3420*/  @P1 STG.E.U16 desc[UR40][R128.64], R152 ;  /* 0x0000009880001986 */ /* 0x0001e2000c101528 */
[----:B------:R-:W-:Y:S05]  /*3430*/  @!P2 BRA `(.L_x_34) ;  /* 0x000000000004a947 */ /* 0x000fea0003800000 */
[----:B------:R2:W5:Y:S02]  /*3440*/  LDG.E.LTC128B.U16 R150, desc[UR40][R20.64+0x2] ;  /* 0x0000022814967981 */ /* 0x000564000c1e1520 */
.L_x_34:
[----:B------:R-:W-:Y:S05]  /*3450*/  BSYNC B1 ;  /* 0x0000000000017941 */ /* 0x000fea0003800000 */
.L_x_33:
[----:B-----5:R-:W-:Y:S01]  /*3460*/  IMAD.U32 R130, R150, 0x10000, RZ ;  /* 0x0001000096827824 */ /* 0x020fe200078e00ff */
[----:B------:R-:W-:Y:S01]  /*3470*/  ISETP.GT.AND P1, PT, R8, 0x8, PT ;  /* 0x000000080800780c */ /* 0x000fe20003f24270 */
[----:B------:R-:W-:Y:S01]  /*3480*/  BSSY B1, `(.L_x_35) ;  /* 0x000000c000017945 */ /* 0x000fe20003800000 */
[----:B------:R-:W-:Y:S02]  /*3490*/  IMAD R155, R141, 0x78, RZ ;  /* 0x000000788d9b7824 */ /* 0x000fe400078e02ff */
[----:B------:R-:W-:Y:S01]  /*34a0*/  FMUL R130, R130, R137 ;  /* 0x0000008982827220 */ /* 0x000fe20000400000 */
[----:B------:R-:W-:-:S03]  /*34b0*/  ISETP.GT.AND P4, PT, R3, RZ, P1 ;  /* 0x000000ff0300720c */ /* 0x000fc60000f84270 */
[----:B------:R-:W-:Y:S01]  /*34c0*/  FFMA R130, R131, R136, R130 ;  /* 0x0000008883827223 */ /* 0x000fe20000000082 */
[----:B------:R-:W-:-:S04]  /*34d0*/  IMAD.MOV.U32 R131, RZ, RZ, R159 ;  /* 0x000000ffff837224 */ /* 0x000fc800078e009f */
[----:B------:R-:W-:-:S04]  /*34e0*/  F2FP.BF16.F32.PACK_AB R130, RZ, R130 ;  /* 0x00000082ff82723e */ /* 0x000fc800000010ff */
[----:B0-----:R-:W-:Y:S01]  /*34f0*/  PRMT R152, R130, 0x7610, R152 ;  /* 0x0000761082987816 */ /* 0x001fe20000000098 */
[----:B------:R-:W-:-:S04]  /*3500*/  IMAD.MOV.U32 R130, RZ, RZ, R156 ;  /* 0x000000ffff827224 */ /* 0x000fc800078e009c */
[----:B------:R0:W-:Y:S01]  /*3510*/  @P2 STG.E.U16 desc[UR40][R128.64+0x2], R152 ;  /* 0x0000029880002986 */ /* 0x0001e2000c101528 */
[----:B------:R-:W-:Y:S05]  /*3520*/  @!P4 BRA `(.L_x_36) ;  /* 0x000000000004c947 */ /* 0x000fea0003800000 */
[----:B------:R3:W5:Y:S02]  /*3530*/  LDG.E.LTC128B.U16 R150, desc[UR40][R10.64+0x10] ;  /* 0x000010280a967981 */ /* 0x000764000c1e1520 */
.L_x_36:
[----:B------:R-:W-:Y:S05]  /*3540*/  BSYNC B1 ;  /* 0x0000000000017941 */ /* 0x000fea0003800000 */
.L_x_35:
[----:B0----5:R-:W-:Y:S01]  /*3550*/  IMAD.U32 R152, R150, 0x10000, RZ ;  /* 0x0001000096987824 */ /* 0x021fe200078e00ff */
[----:B------:R-:W-:Y:S01]  /*3560*/  BSSY B1, `(.L_x_37) ;  /* 0x000000d000017945 */ /* 0x000fe20003800000 */
[----:B------:R-:W-:-:S04]  /*3570*/  IMAD.WIDE.U32 R130, R140, 0x78, R130 ;  /* 0x000000788c827825 */ /* 0x000fc800078e0082 */
[----:B------:R-:W-:Y:S01]  /*3580*/  FMUL R141, R152, R137 ;  /* 0x00000089988d7220 */ /* 0x000fe20000400000 */
[----:B------:R-:W-:Y:S01]  /*3590*/  IMAD.IADD R157, R131, 0x1, R155 ;  /* 0x00000001839d7824 */ /* 0x000fe200078e029b */
[----:B------:R-:W-:Y:S02]  /*35a0*/  IADD3 R152, P2, P5, R144, R130, R142 ;  /* 0x0000008290987210 */ /* 0x000fe40007d5e08e */
[----:B------:R-:W-:Y:S02]  /*35b0*/  FFMA R141, R132, R136, R141 ;  /* 0x00000088848d7223 */ /* 0x000fe4000000008d */
[----:B------:R-:W-:-:S03]  /*35c0*/  IADD3.X R154, R147, R157, R143, P2, P5 ;  /* 0x0000009d939a7210 */ /* 0x000fc600017ea48f */
[----:B------:R-:W-:Y:S02]  /*35d0*/  F2FP.BF16.F32.PACK_AB R141, RZ, R141 ;  /* 0x0000008dff8d723e */ /* 0x000fe400000010ff */
[----:B------:R-:W-:-:S03]  /*35e0*/  ISETP.GT.AND P2, PT, R8, 0x9, PT ;  /* 0x000000090800780c */ /* 0x000fc60003f44270 */
[----:B------:R0:W-:Y:S01]  /*35f0*/  @P4 STG.E.U16 desc[UR40][R6.64+0x10], R141 ;  /* 0x0000108d06004986 */ /* 0x0001e2000c101528 */
[----:B------:R-:W-:-:S13]  /*3600*/  ISETP.GT.AND P5, PT, R3, RZ, P2 ;  /* 0x000000ff0300720c */ /* 0x000fda00017a4270 */
[----:B0-----:R-:W-:Y:S05]  /*3610*/  @!P5 BRA `(.L_x_38) ;  /* 0x000000000004d947 */ /* 0x001fea0003800000 */
[----:B------:R0:W5:Y:S02]  /*3620*/  LDG.E.LTC128B.U16 R150, desc[UR40][R10.64+0x12] ;  /* 0x000012280a967981 */ /* 0x000164000c1e1520 */
.L_x_38:
[----:B------:R-:W-:Y:S05]  /*3630*/  BSYNC B1 ;  /* 0x0000000000017941 */ /* 0x000fea0003800000 */
.L_x_37:
[----:B-----5:R-:W-:Y:S01]  /*3640*/  IMAD.U32 R132, R150, 0x10000, RZ ;  /* 0x0001000096847824 */ /* 0x020fe200078e00ff */
[----:B------:R-:W-:Y:S01]  /*3650*/  ISETP.GT.AND P4, PT, R3, 0x8, P1 ;  /* 0x000000080300780c */ /* 0x000fe20000f84270 */
[----:B------:R-:W-:Y:S02]  /*3660*/  BSSY B1, `(.L_x_39) ;  /* 0x0000007000017945 */ /* 0x000fe40003800000 */
[----:B------:R-:W-:-:S04]  /*3670*/  FMUL R132, R132, R137 ;  /* 0x0000008984847220 */ /* 0x000fc80000400000 */
[----:B------:R-:W-:-:S05]  /*3680*/  FFMA R132, R133, R136, R132 ;  /* 0x0000008885847223 */ /* 0x000fca0000000084 */
[----:B------:R-:W-:-:S05]  /*3690*/  F2FP.BF16.F32.PACK_AB R132, RZ, R132 ;  /* 0x00000084ff84723e */ /* 0x000fca00000010ff */
[----:B------:R4:W-:Y:S01]  /*36a0*/  @P5 STG.E.U16 desc[UR40][R6.64+0x12], R132 ;  /* 0x0000128406005986 */ /* 0x0009e2000c101528 */
[----:B------:R-:W-:Y:S05]  /*36b0*/  @!P4 BRA `(.L_x_40) ;  /* 0x000000000004c947 */ /* 0x000fea0003800000 */
[----:B------:R0:W5:Y:S02]  /*36c0*/  LDG.E.LTC128B.U16 R150, desc[UR40][R20.64+0x10] ;  /* 0x0000102814967981 */ /* 0x000164000c1e1520 */
.L_x_40:
[----:B------:R-:W-:Y:S05]  /*36d0*/  BSYNC B1 ;  /* 0x0000000000017941 */ /* 0x000fea0003800000 */
.L_x_39:
[----:B----45:R-:W-:Y:S01]  /*36e0*/  IMAD.U32 R132, R150, 0x10000, RZ ;  /* 0x0001000096847824 */ /* 0x030fe200078e00ff */
        /* <DEDUP_REMOVED lines=8> */
.L_x_42:
[----:B------:R-:W-:Y:S05]  /*3770*/  BSYNC B1 ;  /* 0x0000000000017941 */ /* 0x000fea0003800000 */
.L_x_41:
[----:B-----5:R-:W-:Y:S01]  /*3780*/  IMAD.U32 R132, R150, 0x10000, RZ ;  /* 0x0001000096847824 */ /* 0x020fe200078e00ff */
[----:B------:R-:W-:-:S03]  /*3790*/  IADD3 R131, P4, R144, R130, RZ ;  /* 0x0000008290837210 */ /* 0x000fc60007f9e0ff */
[----:B------:R-:W-:Y:S02]  /*37a0*/  FMUL R132, R132, R137 ;  /* 0x0000008984847220 */ /* 0x000fe40000400000 */
[----:B------:R-:W-:Y:S01]  /*37b0*/  IMAD.X R146, R157, 0x1, R147, P4 ;  /* 0x000000019d927824 */ /* 0x000fe200020e0693 */
[----:B------:R-:W-:Y:S01]  /*37c0*/  LEA R130, P4, R131, R12, 0x1 ;  /* 0x0000000c83827211 */ /* 0x000fe200078808ff */
[----:B------:R-:W-:-:S03]  /*37d0*/  FFMA R132, R135, R136, R132 ;  /* 0x0000008887847223 */ /* 0x000fc60000000084 */
[----:B------:R-:W-:Y:S02]  /*37e0*/  LEA.HI.X R131, R131, R13, R146, 0x1, P4 ;  /* 0x0000000d83837211 */ /* 0x000fe400020f0c92 */
[----:B------:R-:W-:-:S04]  /*37f0*/  F2FP.BF16.F32.PACK_AB R132, RZ, R132 ;  /* 0x00000084ff84723e */ /* 0x000fc800000010ff */
[----:B----4-:R-:W-:-:S05]  /*3800*/  PRMT R133, R132, 0x7610, R133 ;  /* 0x0000761084857816 */ /* 0x010fca0000000085 */
[----:B------:R4:W-:Y:S01]  /*3810*/  @P5 STG.E.U16 desc[UR40][R128.64+0x12], R133 ;  /* 0x0000128580005986 */ /* 0x0009e2000c101528 */
[----:B------:R-:W-:-:S13]  /*3820*/  ISETP.GT.AND P5, PT, R3, 0x80, P0 ;  /* 0x000000800300780c */ /* 0x000fda00007a4270 */
[----:B------:R1:W2:Y:S01]  /*3830*/  @P5 LDG.E.LTC128B.U16 R150, desc[UR40][R130.64] ;  /* 0x0000002882965981 */ /* 0x0002a2000c1e1520 */
[----:B------:R-:W-:Y:S01]  /*3840*/  IMAD.WIDE.U32 R144, R140, 0x78, R142 ;  /* 0x000000788c907825 */ /* 0x000fe200078e008e */
[----:B------:R-:W-:Y:S03]  /*3850*/  BSSY B1, `(.L_x_43) ;  /* 0x0000016000017945 */ /* 0x000fe60003800000 */
[----:B------:R-:W-:Y:S02]  /*3860*/  IMAD.IADD R147, R155, 0x1, R145 ;  /* 0x000000019b937824 */ /* 0x000fe400078e0291 */
[----:B------:R-:W-:Y:S02]  /*3870*/  IMAD.MOV.U32 R146, RZ, RZ, R144 ;  /* 0x000000ffff927224 */ /* 0x000fe400078e0090 */
[----:B------:R-:W-:Y:S02]  /*3880*/  IMAD R5, R5, 0xf0, RZ ;  /* 0x000000f005057824 */ /* 0x000fe400078e02ff */
[----:B----4-:R-:W-:-:S03]  /*3890*/  IMAD.WIDE.U32 R132, R9, R140, R146 ;  /* 0x0000008c09847225 */ /* 0x010fc600078e0092 */
[----:B------:R-:W-:-:S04]  /*38a0*/  IADD3 R134, P4, R14, R132, RZ ;  /* 0x000000840e867210 */ /* 0x000fc80007f9e0ff */
[----:B------:R-:W-:-:S03]  /*38b0*/  IADD3.X R135, R15, R149, R133, P4, !PT ;  /* 0x000000950f877210 */ /* 0x000fc600027fe485 */
[----:B------:R-:W-:-:S04]  /*38c0*/  IMAD.WIDE.U32 R134, R23, R138, R134 ;  /* 0x0000008a17867225 */ /* 0x000fc800078e0086 */
[----:B-1----:R-:W-:Y:S01]  /*38d0*/  IMAD.IADD R131, R139, 0x1, R135 ;  /* 0x000000018b837824 */ /* 0x002fe200078e0287 */
[----:B------:R-:W-:-:S04]  /*38e0*/  LEA R130, P4, R134, R12, 0x1 ;  /* 0x0000000c86827211 */ /* 0x000fc800078808ff */
[----:B------:R-:W-:Y:S02]  /*38f0*/  LEA.HI.X R131, R134, R13, R131, 0x1, P4 ;  /* 0x0000000d86837211 */ /* 0x000fe400020f0c83 */
[----:B------:R-:W-:Y:S01]  /*3900*/  ISETP.GT.AND P4, PT, R3, 0x80, P3 ;  /* 0x000000800300780c */ /* 0x000fe20001f84270 */
[----:B--2---:R-:W-:-:S04]  /*3910*/  IMAD.U32 R132, R150, 0x10000, RZ ;  /* 0x0001000096847824 */ /* 0x004fc800078e00ff */
[----:B------:R-:W-:-:S04]  /*3920*/  FMUL R133, R132, R137 ;  /* 0x0000008984857220 */ /* 0x000fc80000400000 */
[----:B------:R-:W-:Y:S01]  /*3930*/  FFMA R120, R120, R136, R133 ;  /* 0x0000008878787223 */ /* 0x000fe20000000085 */
[----:B------:R-:W-:-:S04]  /*3940*/  IMAD.WIDE.U32 R132, R4, 0xf0, R128 ;  /* 0x000000f004847825 */ /* 0x000fc800078e0080 */
[----:B------:R-:W-:Y:S01]  /*3950*/  F2FP.BF16.F32.PACK_AB R120, RZ, R120 ;  /* 0x00000078ff78723e */ /* 0x000fe200000010ff */
[----:B------:R-:W-:Y:S02]  /*3960*/  IMAD.IADD R135, R133, 0x1, R5 ;  /* 0x0000000185877824 */ /* 0x000fe400078e0205 */
[----:B------:R-:W-:-:S05]  /*3970*/  @P5 IMAD.MOV.U32 R134, RZ, RZ, R132 ;  /* 0x000000ffff865224 */ /* 0x000fca00078e0084 */
[----:B------:R1:W-:Y:S01]  /*3980*/  @P5 STG.E.U16 desc[UR40][R134.64], R120 ;  /* 0x0000007886005986 */ /* 0x0003e2000c101528 */
[----:B------:R-:W-:Y:S05]  /*3990*/  @!P4 BRA `(.L_x_44) ;  /* 0x000000000004c947 */ /* 0x000fea0003800000 */
[----:B------:R2:W5:Y:S02]  /*39a0*/  LDG.E.LTC128B.U16 R150, desc[UR40][R130.64+0x2] ;  /* 0x0000022882967981 */ /* 0x000564000c1e1520 */
.L_x_44:
[----:B------:R-:W-:Y:S05]  /*39b0*/  BSYNC B1 ;  /* 0x0000000000017941 */ /* 0x000fea0003800000 */
.L_x_43:
[----:B-1---5:R-:W-:Y:S01]  /*39c0*/  IMAD.U32 R120, R150, 0x10000, RZ ;  /* 0x0001000096787824 */ /* 0x022fe200078e00ff */
[----:B------:R-:W-:Y:S01]  /*39d0*/  IADD3 R144, P5, R142, R144, RZ ;  /* 0x000000908e907210 */ /* 0x000fe20007fbe0ff */
[----:B------:R-:W-:Y:S01]  /*39e0*/  BSSY B1, `(.L_x_45) ;  /* 0x0000010000017945 */ /* 0x000fe20003800000 */
[----:B------:R-:W-:Y:S01]  /*39f0*/  ISETP.GT.AND P0, PT, R3, 0x88, P0 ;  /* 0x000000880300780c */ /* 0x000fe20000704270 */
[----:B------:R-:W-:Y:S02]  /*3a00*/  FMUL R120, R120, R137 ;  /* 0x0000008978787220 */ /* 0x000fe40000400000 */
[----:B------:R-:W-:Y:S02]  /*3a10*/  IMAD.X R145, R147, 0x1, R143, P5 ;  /* 0x0000000193917824 */ /* 0x000fe400028e068f */
[----:B------:R-:W-:Y:S01]  /*3a20*/  FFMA R120, R121, R136, R120 ;  /* 0x0000008879787223 */ /* 0x000fe20000000078 */
[----:B------:R-:W-:-:S04]  /*3a30*/  IMAD.WIDE.U32 R140, R9, R140, R144 ;  /* 0x0000008c098c7225 */ /* 0x000fc800078e0090 */
[----:B------:R-:W-:Y:S01]  /*3a40*/  F2FP.BF16.F32.PACK_AB R120, RZ, R120 ;  /* 0x00000078ff78723e */ /* 0x000fe200000010ff */
[----:B------:R-:W-:Y:S01]  /*3a50*/  @P4 IMAD.MOV.U32 R144, RZ, RZ, R132 ;  /* 0x000000ffff904224 */ /* 0x000fe200078e0084 */
[----:B------:R-:W-:Y:S01]  /*3a60*/  IADD3 R142, P5, R14, R140, RZ ;  /* 0x0000008c0e8e7210 */ /* 0x000fe20007fbe0ff */
[----:B------:R-:W-:Y:S01]  /*3a70*/  @P4 IMAD.MOV.U32 R145, RZ, RZ, R135 ;  /* 0x000000ffff914224 */ /* 0x000fe200078e0087 */
[----:B------:R-:W-:-:S05]  /*3a80*/  PRMT R9, R120, 0x7610, R9 ;  /* 0x0000761078097816 */ /* 0x000fca0000000009 */
[----:B------:R1:W-:Y:S01]  /*3a90*/  @P4 STG.E.U16 desc[UR40][R144.64+0x2], R9 ;  /* 0x0000020990004986 */ /* 0x0003e2000c101528 */
[----:B------:R-:W-:-:S04]  /*3aa0*/  LEA R120, P4, R152, R12, 0x1 ;  /* 0x0000000c98787211 */ /* 0x000fc800078808ff */
[----:B------:R-:W-:Y:S01]  /*3ab0*/  LEA.HI.X R121, R152, R13, R154, 0x1, P4 ;  /* 0x0000000d98797211 */ /* 0x000fe200020f0c9a */
[----:B------:R-:W-:Y:S08]  /*3ac0*/  @!P0 BRA `(.L_x_46) ;  /* 0x0000000000048947 */ /* 0x000ff00003800000 */
[----:B------:R4:W5:Y:S02]  /*3ad0*/  LDG.E.LTC128B.U16 R150, desc[UR40][R120.64] ;  /* 0x0000002878967981 */ /* 0x000964000c1e1520 */
.L_x_46:
[----:B------:R-:W-:Y:S05]  /*3ae0*/  BSYNC B1 ;  /* 0x0000000000017941 */ /* 0x000fea0003800000 */
.L_x_45:
[----:B-----5:R-:W-:Y:S01]  /*3af0*/  IMAD.U32 R14, R150, 0x10000, RZ ;  /* 0x00010000960e7824 */ /* 0x020fe200078e00ff */
[----:B------:R-:W-:Y:S01]  /*3b00*/  IADD3.X R143, R15, R149, R141, P5, !PT ;  /* 0x000000950f8f7210 */ /* 0x000fe20002ffe48d */
[----:B------:R-:W-:Y:S01]  /*3b10*/  BSSY B1, `(.L_x_47) ;  /* 0x000000e000017945 */ /* 0x000fe20003800000 */
[----:B------:R-:W-:Y:S01]  /*3b20*/  ISETP.GT.AND P3, PT, R3, 0x88, P3 ;  /* 0x000000880300780c */ /* 0x000fe20001f64270 */
[----:B-1----:R-:W-:Y:S01]  /*3b30*/  FMUL R9, R14, R137 ;  /* 0x000000890e097220 */ /* 0x002fe20000400000 */
[----:B------:R-:W-:Y:S01]  /*3b40*/  IADD3 R14, P4, R151, R132, RZ ;  /* 0x00000084970e7210 */ /* 0x000fe20007f9e0ff */
[----:B----4-:R-:W-:-:S04]  /*3b50*/  IMAD.WIDE.U32 R120, R23, R138, R142 ;  /* 0x0000008a17787225 */ /* 0x010fc800078e008e */
[----:B------:R-:W-:Y:S01]  /*3b60*/  FFMA R9, R122, R136, R9 ;  /* 0x000000887a097223 */ /* 0x000fe20000000009 */
[----:B------:R-:W-:Y:S01]  /*3b70*/  IMAD.X R15, R135, 0x1, R153, P4 ;  /* 0x00000001870f7824 */ /* 0x000fe200020e0699 */
[----:B------:R-:W-:Y:S01]  /*3b80*/  LEA R12, P5, R120, R12, 0x1 ;  /* 0x0000000c780c7211 */ /* 0x000fe200078a08ff */
[----:B------:R-:W-:Y:S02]  /*3b90*/  IMAD.IADD R139, R139, 0x1, R121 ;  /* 0x000000018b8b7824 */ /* 0x000fe400078e0279 */
[----:B------:R-:W-:-:S03]  /*3ba0*/  F2FP.BF16.F32.PACK_AB R9, RZ, R9 ;  /* 0x00000009ff09723e */ /* 0x000fc600000010ff */
[----:B------:R-:W-:Y:S02]  /*3bb0*/  LEA.HI.X R13, R120, R13, R139, 0x1, P5 ;  /* 0x0000000d780d7211 */ /* 0x000fe400028f0c8b */
[----:B------:R1:W-:Y:S01]  /*3bc0*/  @P0 STG.E.U16 desc[UR40][R14.64], R9 ;  /* 0x000000090e000986 */ /* 0x0003e2000c101528 */
[----:B------:R-:W-:Y:S05]  /*3bd0*/  @!P3 BRA `(.L_x_48) ;  /* 0x000000000004b947 */ /* 0x000fea0003800000 */
[----:B------:R4:W5:Y:S02]  /*3be0*/  LDG.E.LTC128B.U16 R150, desc[UR40][R12.64+0x2] ;  /* 0x000002280c967981 */ /* 0x000964000c1e1520 */
.L_x_48:
[----:B------:R-:W-:Y:S05]  /*3bf0*/  BSYNC B1 ;  /* 0x0000000000017941 */ /* 0x000fea0003800000 */
.L_x_47:
        /* <DEDUP_REMOVED lines=9> */
.L_x_50:
[----:B------:R-:W-:Y:S05]  /*3c90*/  BSYNC B1 ;  /* 0x0000000000017941 */ /* 0x000fea0003800000 */
.L_x_49:
[----:B0----5:R-:W-:Y:S01]  /*3ca0*/  IMAD.U32 R120, R150, 0x10000, RZ ;  /* 0x0001000096787824 */ /* 0x021fe200078e00ff */
[----:B------:R-:W-:Y:S01]  /*3cb0*/  ISETP.GT.AND P3, PT, R3, 0x80, P2 ;  /* 0x000000800300780c */ /* 0x000fe20001764270 */
[----:B------:R-:W-:Y:S01]  /*3cc0*/  @P0 IMAD.MOV.U32 R121, RZ, RZ, R135 ;  /* 0x000000ffff790224 */ /* 0x000fe200078e0087 */
[----:B------:R-:W-:Y:S01]  /*3cd0*/  BSSY B1, `(.L_x_51) ;  /* 0x0000008000017945 */ /* 0x000fe20003800000 */
[----:B-1----:R-:W-:Y:S01]  /*3ce0*/  FMUL R9, R120, R137 ;  /* 0x0000008978097220 */ /* 0x002fe20000400000 */
[----:B------:R-:W-:-:S03]  /*3cf0*/  @P0 IMAD.MOV.U32 R120, RZ, RZ, R132 ;  /* 0x000000ffff780224 */ /* 0x000fc600078e0084 */
[----:B------:R-:W-:-:S05]  /*3d00*/  FFMA R9, R124, R136, R9 ;  /* 0x000000887c097223 */ /* 0x000fca0000000009 */
[----:B------:R-:W-:-:S05]  /*3d10*/  F2FP.BF16.F32.PACK_AB R9, RZ, R9 ;  /* 0x00000009ff09723e */ /* 0x000fca00000010ff */
[----:B------:R0:W-:Y:S01]  /*3d20*/  @P0 STG.E.U16 desc[UR40][R120.64+0x10], R9 ;  /* 0x0000100978000986 */ /* 0x0001e2000c101528 */
[----:B------:R-:W-:Y:S05]  /*3d30*/  @!P3 BRA `(.L_x_52) ;  /* 0x000000000004b947 */ /* 0x000fea0003800000 */
[----:B------:R1:W5:Y:S02]  /*3d40*/  LDG.E.LTC128B.U16 R150, desc[UR40][R130.64+0x12] ;  /* 0x0000122882967981 */ /* 0x000364000c1e1520 */
.L_x_52:
[----:B------:R-:W-:Y:S05]  /*3d50*/  BSYNC B1 ;  /* 0x0000000000017941 */ /* 0x000fea0003800000 */
.L_x_51:
[----:B0----5:R-:W-:Y:S01]  /*3d60*/  IMAD.U32 R120, R150, 0x10000, RZ ;  /* 0x0001000096787824 */ /* 0x021fe200078e00ff */
[----:B------:R-:W-:Y:S01]  /*3d70*/  ISETP.GT.AND P1, PT, R3, 0x88, P1 ;  /* 0x000000880300780c */ /* 0x000fe20000f24270 */
[----:B------:R-:W-:Y:S01]  /*3d80*/  @P3 IMAD.MOV.U32 R133, RZ, RZ, R135 ;  /* 0x000000ffff853224 */ /* 0x000fe200078e0087 */
[----:B------:R-:W-:Y:S01]  /*3d90*/  BSSY B1, `(.L_x_53) ;  /* 0x0000007000017945 */ /* 0x000fe20003800000 */
[----:B------:R-:W-:-:S04]  /*3da0*/  FMUL R120, R120, R137 ;  /* 0x0000008978787220 */ /* 0x000fc80000400000 */
[----:B------:R-:W-:-:S05]  /*3db0*/  FFMA R120, R125, R136, R120 ;  /* 0x000000887d787223 */ /* 0x000fca0000000078 */
[----:B------:R-:W-:-:S05]  /*3dc0*/  F2FP.BF16.F32.PACK_AB R120, RZ, R120 ;  /* 0x00000078ff78723e */ /* 0x000fca00000010ff */
[----:B------:R0:W-:Y:S01]  /*3dd0*/  @P3 STG.E.U16 desc[UR40][R132.64+0x12], R120 ;  /* 0x0000127884003986 */ /* 0x0001e2000c101528 */
[----:B------:R-:W-:Y:S05]  /*3de0*/  @!P1 BRA `(.L_x_54) ;  /* 0x0000000000049947 */ /* 0x000fea0003800000 */
[----:B------:R0:W5:Y:S02]  /*3df0*/  LDG.E.LTC128B.U16 R150, desc[UR40][R12.64+0x10] ;  /* 0x000010280c967981 */ /* 0x000164000c1e1520 */
.L_x_54:
[----:B------:R-:W-:Y:S05]  /*3e00*/  BSYNC B1 ;  /* 0x0000000000017941 */ /* 0x000fea0003800000 */
.L_x_53:
[----:B0----5:R-:W-:Y:S01]  /*3e10*/  IMAD.U32 R120, R150, 0x10000, RZ ;  /* 0x0001000096787824 */ /* 0x021fe200078e00ff */
        /* <DEDUP_REMOVED lines=8> */
.L_x_56:
[----:B------:R-:W-:Y:S05]  /*3ea0*/  BSYNC B1 ;  /* 0x0000000000017941 */ /* 0x000fea0003800000 */
.L_x_55:
[----:B-----5:R-:W-:Y:S01]  /*3eb0*/  IMAD.U32 R120, R150, 0x10000, RZ ;  /* 0x0001000096787824 */ /* 0x020fe200078e00ff */
[----:B------:R-:W-:Y:S01]  /*3ec0*/  ISETP.GT.AND P3, PT, R8, 0x10, PT ;  /* 0x000000100800780c */ /* 0x000fe20003f64270 */
[----:B------:R-:W-:Y:S02]  /*3ed0*/  BSSY B1, `(.L_x_57) ;  /* 0x0000008000017945 */ /* 0x000fe40003800000 */
[----:B------:R-:W-:Y:S01]  /*3ee0*/  FMUL R120, R120, R137 ;  /* 0x0000008978787220 */ /* 0x000fe20000400000 */
[----:B------:R-:W-:-:S03]  /*3ef0*/  ISETP.GT.AND P0, PT, R3, RZ, P3 ;  /* 0x000000ff0300720c */ /* 0x000fc60001f04270 */
[----:B------:R-:W-:-:S05]  /*3f00*/  FFMA R120, R127, R136, R120 ;  /* 0x000000887f787223 */ /* 0x000fca0000000078 */
[----:B------:R-:W-:-:S05]  /*3f10*/  F2FP.BF16.F32.PACK_AB R120, RZ, R120 ;  /* 0x00000078ff78723e */ /* 0x000fca00000010ff */
[----:B------:R0:W-:Y:S01]  /*3f20*/  @P2 STG.E.U16 desc[UR40][R14.64+0x12], R120 ;  /* 0x000012780e002986 */ /* 0x0001e2000c101528 */
[----:B------:R-:W-:Y:S05]  /*3f30*/  @!P0 BRA `(.L_x_58) ;  /* 0x0000000000048947 */ /* 0x000fea0003800000 */
[----:B------:R0:W5:Y:S02]  /*3f40*/  LDG.E.LTC128B.U16 R150, desc[UR40][R10.64+0x20] ;  /* 0x000020280a967981 */ /* 0x000164000c1e1520 */
.L_x_58:
[----:B------:R-:W-:Y:S05]  /*3f50*/  BSYNC B1 ;  /* 0x0000000000017941 */ /* 0x000fea0003800000 */
.L_x_57:
[----:B0----5:R-:W-:Y:S01]  /*3f60*/  IMAD.U32 R14, R150, 0x10000, RZ ;  /* 0x00010000960e7824 */ /* 0x021fe200078e00ff */
        /* <DEDUP_REMOVED lines=9> */
.L_x_60:
[----:B------:R-:W-:Y:S05]  /*4000*/  BSYNC B1 ;  /* 0x0000000000017941 */ /* 0x000fea0003800000 */
.L_x_59:
        /* <DEDUP_REMOVED lines=9> */
.L_x_62:
[----:B------:R-:W-:Y:S05]  /*40a0*/  BSYNC B1 ;  /* 0x0000000000017941 */ /* 0x000fea0003800000 */
.L_x_61:
        /* <DEDUP_REMOVED lines=9> */
.L_x_64:
[----:B------:R-:W-:Y:S05]  /*4140*/  BSYNC B1 ;  /* 0x0000000000017941 */ /* 0x000fea0003800000 */
.L_x_63:
        /* <DEDUP_REMOVED lines=10> */
.L_x_66:
[----:B------:R-:W-:Y:S05]  /*41f0*/  BSYNC B1 ;  /* 0x0000000000017941 */ /* 0x000fea0003800000 */
.L_x_65:
        /* <DEDUP_REMOVED lines=10> */
.L_x_68:
[----:B------:R-:W-:Y:S05]  /*42a0*/  BSYNC B1 ;  /* 0x0000000000017941 */ /* 0x000fea0003800000 */
.L_x_67:
        /* <DEDUP_REMOVED lines=9> */
.L_x_70:
[----:B------:R-:W-:Y:S05]  /*4340*/  BSYNC B1 ;  /* 0x0000000000017941 */ /* 0x000fea0003800000 */
.L_x_69:
        /* <DEDUP_REMOVED lines=9> */
.L_x_72:
[----:B------:R-:W-:Y:S05]  /*43e0*/  BSYNC B1 ;  /* 0x0000000000017941 */ /* 0x000fea0003800000 */
.L_x_71:
        /* <DEDUP_REMOVED lines=9> */
.L_x_74:
[----:B------:R-:W-:Y:S05]  /*4480*/  BSYNC B1 ;  /* 0x0000000000017941 */ /* 0x000fea0003800000 */
.L_x_73:
[----:B0----5:R-:W-:Y:S01]  /*4490*/  IMAD.U32 R14, R150, 0x10000, RZ ;  /* 0x00010000960e7824 */ /* 0x021fe200078e00ff */
[----:B------:R-:W-:Y:S01]  /*44a0*/  ISETP.GT.AND P4, PT, R3, 0x80, P2 ;  /* 0x000000800300780c */ /* 0x000fe20001784270 */
[----:B------:R-:W-:Y:S02]  /*44b0*/  BSSY B1, `(.L_x_75) ;  /* 0x000000a000017945 */ /* 0x000fe40003800000 */
[----:B------:R-:W-:Y:S01]  /*44c0*/  FMUL R9, R14, R137 ;  /* 0x000000890e097220 */ /* 0x000fe20000400000 */
[----:B------:R-:W-:-:S04]  /*44d0*/  IMAD.WIDE.U32 R14, R4, 0xf0, R128 ;  /* 0x000000f0040e7825 */ /* 0x000fc800078e0080 */
[----:B------:R-:W-:Y:S01]  /*44e0*/  FFMA R9, R104, R136, R9 ;  /* 0x0000008868097223 */ /* 0x000fe20000000009 */
[----:B------:R-:W-:Y:S02]  /*44f0*/  IMAD.IADD R5, R5, 0x1, R15 ;  /* 0x0000000105057824 */ /* 0x000fe400078e020f */
[----:B------:R-:W-:Y:S02]  /*4500*/  IMAD.MOV.U32 R4, RZ, RZ, R14 ;  /* 0x000000ffff047224 */ /* 0x000fe400078e000e */
[----:B------:R-:W-:-:S05]  /*4510*/  F2FP.BF16.F32.PACK_AB R9, RZ, R9 ;  /* 0x00000009ff09723e */ /* 0x000fca00000010ff */
[----:B------:R0:W-:Y:S01]  /*4520*/  @P5 STG.E.U16 desc[UR40][R4.64+0x20], R9 ;  /* 0x0000200904005986 */ /* 0x0001e2000c101528 */
[----:B------:R-:W-:Y:S05]  /*4530*/  @!P4 BRA `(.L_x_76) ;  /* 0x000000000004c947 */ /* 0x000fea0003800000 */
[----:B------:R0:W5:Y:S02]  /*4540*/  LDG.E.LTC128B.U16 R150, desc[UR40][R130.64+0x22] ;  /* 0x0000222882967981 */ /* 0x000164000c1e1520 */
.L_x_76:
[----:B------:R-:W-:Y:S05]  /*4550*/  BSYNC B1 ;  /* 0x0000000000017941 */ /* 0x000fea0003800000 */
.L_x_75:
        /* <DEDUP_REMOVED lines=9> */
.L_x_78:
[----:B------:R-:W-:Y:S05]  /*45f0*/  BSYNC B1 ;  /* 0x0000000000017941 */ /* 0x000fea0003800000 */
.L_x_77:
[----:B0----5:R-:W-:Y:S01]  /*4600*/  IMAD.U32 R104, R150, 0x10000, RZ ;  /* 0x0001000096687824 */ /* 0x021fe200078e00ff */
[----:B------:R-:W-:Y:S01]  /*4610*/  IADD3 R14, P4, R151, R14, RZ ;  /* 0x0000000e970e7210 */ /* 0x000fe20007f9e0ff */
[----:B------:R-:W-:Y:S01]  /*4620*/  BSSY B1, `(.L_x_79) ;  /* 0x0000009000017945 */ /* 0x000fe20003800000 */
[----:B------:R-:W-:Y:S01]  /*4630*/  ISETP.GT.AND P2, PT, R3, 0x88, P2 ;  /* 0x000000880300780c */ /* 0x000fe20001744270 */
[----:B------:R-:W-:Y:S02]  /*4640*/  FMUL R9, R104, R137 ;  /* 0x0000008968097220 */ /* 0x000fe40000400000 */
[----:B------:R-:W-:Y:S02]  /*4650*/  IMAD.X R15, R153, 0x1, R5, P4 ;  /* 0x00000001990f7824 */ /* 0x000fe400020e0605 */
[----:B------:R-:W-:-:S05]  /*4660*/  FFMA R9, R106, R136, R9 ;  /* 0x000000886a097223 */ /* 0x000fca0000000009 */
[----:B------:R-:W-:-:S05]  /*4670*/  F2FP.BF16.F32.PACK_AB R9, RZ, R9 ;  /* 0x00000009ff09723e */ /* 0x000fca00000010ff */
[----:B------:R0:W-:Y:S01]  /*4680*/  @P3 STG.E.U16 desc[UR40][R14.64+0x20], R9 ;  /* 0x000020090e003986 */ /* 0x0001e2000c101528 */
[----:B------:R-:W-:Y:S05]  /*4690*/  @!P2 BRA `(.L_x_80) ;  /* 0x000000000004a947 */ /* 0x000fea0003800000 */
[----:B------:R0:W5:Y:S02]  /*46a0*/  LDG.E.LTC128B.U16 R150, desc[UR40][R12.64+0x22] ;  /* 0x000022280c967981 */ /* 0x000164000c1e1520 */
.L_x_80:
[----:B------:R-:W-:Y:S05]  /*46b0*/  BSYNC B1 ;  /* 0x0000000000017941 */ /* 0x000fea0003800000 */
.L_x_79:
        /* <DEDUP_REMOVED lines=9> */
.L_x_82:
[----:B------:R-:W-:Y:S05]  /*4750*/  BSYNC B1 ;  /* 0x0000000000017941 */ /* 0x000fea0003800000 */
.L_x_81:
        /* <DEDUP_REMOVED lines=9> */
.L_x_84:
[----:B------:R-:W-:Y:S05]  /*47f0*/  BSYNC B1 ;  /* 0x0000000000017941 */ /* 0x000fea0003800000 */
.L_x_83:
        /* <DEDUP_REMOVED lines=9> */
.L_x_86:
[----:B------:R-:W-:Y:S05]  /*4890*/  BSYNC B1 ;  /* 0x0000000000017941 */ /* 0x000fea0003800000 */
.L_x_85:
        /* <DEDUP_REMOVED lines=9> */
.L_x_88:
[----:B------:R-:W-:Y:S05]  /*4930*/  BSYNC B1 ;  /* 0x0000000000017941 */ /* 0x000fea0003800000 */
.L_x_87:
        /* <DEDUP_REMOVED lines=10> */
.L_x_90:
[----:B------:R-:W-:Y:S05]  /*49e0*/  BSYNC B1 ;  /* 0x0000000000017941 */ /* 0x000fea0003800000 */
.L_x_89:
        /* <DEDUP_REMOVED lines=10> */
.L_x_92:
[----:B------:R-:W-:Y:S05]  /*4a90*/  BSYNC B1 ;  /* 0x0000000000017941 */ /* 0x000fea0003800000 */
.L_x_91:
        /* <DEDUP_REMOVED lines=9> */
.L_x_94:
[----:B------:R-:W-:Y:S05]  /*4b30*/  BSYNC B1 ;  /* 0x0000000000017941 */ /* 0x000fea0003800000 */
.L_x_93:
        /* <DEDUP_REMOVED lines=9> */
.L_x_96:
[----:B------:R-:W-:Y:S05]  /*4bd0*/  BSYNC B1 ;  /* 0x0000000000017941 */ /* 0x000fea0003800000 */
.L_x_95:
        /* <DEDUP_REMOVED lines=10> */
.L_x_98:
[----:B------:R-:W-:Y:S05]  /*4c80*/  BSYNC B1 ;  /* 0x0000000000017941 */ /* 0x000fea0003800000 */
.L_x_97:
        /* <DEDUP_REMOVED lines=10> */
.L_x_100:
[----:B------:R-:W-:Y:S05]  /*4d30*/  BSYNC B1 ;  /* 0x0000000000017941 */ /* 0x000fea0003800000 */
.L_x_99:
        /* <DEDUP_REMOVED lines=9> */
.L_x_102:
[----:B------:R-:W-:Y:S05]  /*4dd0*/  BSYNC B1 ;  /* 0x0000000000017941 */ /* 0x000fea0003800000 */
.L_x_101:
        /* <DEDUP_REMOVED lines=9> */
.L_x_104:
[----:B------:R-:W-:Y:S05]  /*4e70*/  BSYNC B1 ;  /* 0x0000000000017941 */ /* 0x000fea0003800000 */
.L_x_103:
        /* <DEDUP_REMOVED lines=9> */
.L_x_106:
[----:B------:R-:W-:Y:S05]  /*4f10*/  BSYNC B1 ;  /* 0x0000000000017941 */ /* 0x000fea0003800000 */
.L_x_105:
        /* <DEDUP_REMOVED lines=9> */
.L_x_108:
[----:B------:R-:W-:Y:S05]  /*4fb0*/  BSYNC B1 ;  /* 0x0000000000017941 */ /* 0x000fea0003800000 */
.L_x_107:
        /* <DEDUP_REMOVED lines=9> */
.L_x_110:
[----:B------:R-:W-:Y:S05]  /*5050*/  BSYNC B1 ;  /* 0x0000000000017941 */ /* 0x000fea0003800000 */
.L_x_109:
        /* <DEDUP_REMOVED lines=9> */
.L_x_112:
[----:B------:R-:W-:Y:S05]  /*50f0*/  BSYNC B1 ;  /* 0x0000000000017941 */ /* 0x000fea0003800000 */
.L_x_111:
        /* <DEDUP_REMOVED lines=9> */
.L_x_114:
[----:B------:R-:W-:Y:S05]  /*5190*/  BSYNC B1 ;  /* 0x0000000000017941 */ /* 0x000fea0003800000 */
.L_x_113:
        /* <DEDUP_REMOVED lines=9> */
.L_x_116:
[----:B------:R-:W-:Y:S05]  /*5230*/  BSYNC B1 ;  /* 0x0000000000017941 */ /* 0x000fea0003800000 */
.L_x_115:
        /* <DEDUP_REMOVED lines=9> */
.L_x_118:
[----:B------:R-:W-:Y:S05]  /*52d0*/  BSYNC B1 ;  /* 0x0000000000017941 */ /* 0x000fea0003800000 */
.L_x_117:
        /* <DEDUP_REMOVED lines=9> */
.L_x_120:
[----:B------:R-:W-:Y:S05]  /*5370*/  BSYNC B1 ;  /* 0x0000000000017941 */ /* 0x000fea0003800000 */
.L_x_119:
        /* <DEDUP_REMOVED lines=10> */
.L_x_122:
[----:B------:R-:W-:Y:S05]  /*5420*/  BSYNC B1 ;  /* 0x0000000000017941 */ /* 0x000fea0003800000 */
.L_x_121:
        /* <DEDUP_REMOVED lines=10> */
.L_x_124:
[----:B------:R-:W-:Y:S05]  /*54d0*/  BSYNC B1 ;  /* 0x0000000000017941 */ /* 0x000fea0003800000 */
.L_x_123:
        /* <DEDUP_REMOVED lines=9> */
.L_x_126:
[----:B------:R-:W-:Y:S05]  /*5570*/  BSYNC B1 ;  /* 0x0000000000017941 */ /* 0x000fea0003800000 */
.L_x_125:
        /* <DEDUP_REMOVED lines=9> */
.L_x_128:
[----:B------:R-:W-:Y:S05]  /*5610*/  BSYNC B1 ;  /* 0x0000000000017941 */ /* 0x000fea0003800000 */
.L_x_127:
        /* <DEDUP_REMOVED lines=10> */
.L_x_130:
[----:B------:R-:W-:Y:S05]  /*56c0*/  BSYNC B1 ;  /* 0x0000000000017941 */ /* 0x000fea0003800000 */
.L_x_129:
        /* <DEDUP_REMOVED lines=10> */
.L_x_132:
[----:B------:R-:W-:Y:S05]  /*5770*/  BSYNC B1 ;  /* 0x0000000000017941 */ /* 0x000fea0003800000 */
.L_x_131:
        /* <DEDUP_REMOVED lines=9> */
.L_x_134:
[----:B------:R-:W-:Y:S05]  /*5810*/  BSYNC B1 ;  /* 0x0000000000017941 */ /* 0x000fea0003800000 */
.L_x_133:
        /* <DEDUP_REMOVED lines=9> */
.L_x_136:
[----:B------:R-:W-:Y:S05]  /*58b0*/  BSYNC B1 ;  /* 0x0000000000017941 */ /* 0x000fea0003800000 */
.L_x_135:
        /* <DEDUP_REMOVED lines=9> */
.L_x_138:
[----:B------:R-:W-:Y:S05]  /*5950*/  BSYNC B1 ;  /* 0x0000000000017941 */ /* 0x000fea0003800000 */
.L_x_137:
        /* <DEDUP_REMOVED lines=9> */
.L_x_140:
[----:B------:R-:W-:Y:S05]  /*59f0*/  BSYNC B1 ;  /* 0x0000000000017941 */ /* 0x000fea0003800000 */
.L_x_139:
        /* <DEDUP_REMOVED lines=9> */
.L_x_142:
[----:B------:R-:W-:Y:S05]  /*5a90*/  BSYNC B1 ;  /* 0x0000000000017941 */ /* 0x000fea0003800000 */
.L_x_141:
        /* <DEDUP_REMOVED lines=9> */
.L_x_144:
[----:B------:R-:W-:Y:S05]  /*5b30*/  BSYNC B1 ;  /* 0x0000000000017941 */ /* 0x000fea0003800000 */
.L_x_143:
        /* <DEDUP_REMOVED lines=9> */
.L_x_146:
[----:B------:R-:W-:Y:S05]  /*5bd0*/  BSYNC B1 ;  /* 0x0000000000017941 */ /* 0x000fea0003800000 */
.L_x_145:
        /* <DEDUP_REMOVED lines=9> */
.L_x_148:
[----:B------:R-:W-:Y:S05]  /*5c70*/  BSYNC B1 ;  /* 0x0000000000017941 */ /* 0x000fea0003800000 */
.L_x_147:
        /* <DEDUP_REMOVED lines=9> */
.L_x_150:
[----:B------:R-:W-:Y:S05]  /*5d10*/  BSYNC B1 ;  /* 0x0000000000017941 */ /* 0x000fea0003800000 */
.L_x_149:
        /* <DEDUP_REMOVED lines=9> */
.L_x_152:
[----:B------:R-:W-:Y:S05]  /*5db0*/  BSYNC B1 ;  /* 0x0000000000017941 */ /* 0x000fea0003800000 */
.L_x_151:
        /* <DEDUP_REMOVED lines=10> */
.L_x_154:
[----:B------:R-:W-:Y:S05]  /*5e60*/  BSYNC B1 ;  /* 0x0000000000017941 */ /* 0x000fea0003800000 */
.L_x_153:
        /* <DEDUP_REMOVED lines=10> */
.L_x_156:
[----:B------:R-:W-:Y:S05]  /*5f10*/  BSYNC B1 ;  /* 0x0000000000017941 */ /* 0x000fea0003800000 */
.L_x_155:
        /* <DEDUP_REMOVED lines=9> */
.L_x_158:
[----:B------:R-:W-:Y:S05]  /*5fb0*/  BSYNC B1 ;  /* 0x0000000000017941 */ /* 0x000fea0003800000 */
.L_x_157:
        /* <DEDUP_REMOVED lines=9> */
.L_x_160:
[----:B------:R-:W-:Y:S05]  /*6050*/  BSYNC B1 ;  /* 0x0000000000017941 */ /* 0x000fea0003800000 */
.L_x_159:
        /* <DEDUP_REMOVED lines=10> */
.L_x_162:
[----:B------:R-:W-:Y:S05]  /*6100*/  BSYNC B1 ;  /* 0x0000000000017941 */ /* 0x000fea0003800000 */
.L_x_161:
        /* <DEDUP_REMOVED lines=10> */
.L_x_164:
[----:B------:R-:W-:Y:S05]  /*61b0*/  BSYNC B1 ;  /* 0x0000000000017941 */ /* 0x000fea0003800000 */
.L_x_163:
        /* <DEDUP_REMOVED lines=9> */
.L_x_166:
[----:B------:R-:W-:Y:S05]  /*6250*/  BSYNC B1 ;  /* 0x0000000000017941 */ /* 0x000fea0003800000 */
.L_x_165:
        /* <DEDUP_REMOVED lines=9> */
.L_x_168:
[----:B------:R-:W-:Y:S05]  /*62f0*/  BSYNC B1 ;  /* 0x0000000000017941 */ /* 0x000fea0003800000 */
.L_x_167:
        /* <DEDUP_REMOVED lines=9> */
.L_x_170:
[----:B------:R-:W-:Y:S05]  /*6390*/  BSYNC B1 ;  /* 0x0000000000017941 */ /* 0x000fea0003800000 */
.L_x_169:
        /* <DEDUP_REMOVED lines=9> */
.L_x_172:
[----:B------:R-:W-:Y:S05]  /*6430*/  BSYNC B1 ;  /* 0x0000000000017941 */ /* 0x000fea0003800000 */
.L_x_171:
        /* <DEDUP_REMOVED lines=9> */
.L_x_174:
[----:B------:R-:W-:Y:S05]  /*64d0*/  BSYNC B1 ;  /* 0x0000000000017941 */ /* 0x000fea0003800000 */
.L_x_173:
        /* <DEDUP_REMOVED lines=9> */
.L_x_176:
[----:B------:R-:W-:Y:S05]  /*6570*/  BSYNC B1 ;  /* 0x0000000000017941 */ /* 0x000fea0003800000 */
.L_x_175:
        /* <DEDUP_REMOVED lines=9> */
.L_x_178:
[----:B------:R-:W-:Y:S05]  /*6610*/  BSYNC B1 ;  /* 0x0000000000017941 */ /* 0x000fea0003800000 */
.L_x_177:
        /* <DEDUP_REMOVED lines=9> */
.L_x_180:
[----:B------:R-:W-:Y:S05]  /*66b0*/  BSYNC B1 ;  /* 0x0000000000017941 */ /* 0x000fea0003800000 */
.L_x_179:
        /* <DEDUP_REMOVED lines=9> */
.L_x_182:
[----:B------:R-:W-:Y:S05]  /*6750*/  BSYNC B1 ;  /* 0x0000000000017941 */ /* 0x000fea0003800000 */
.L_x_181:
        /* <DEDUP_REMOVED lines=9> */
.L_x_184:
[----:B------:R-:W-:Y:S05]  /*67f0*/  BSYNC B1 ;  /* 0x0000000000017941 */ /* 0x000fea0003800000 */
.L_x_183:
        /* <DEDUP_REMOVED lines=10> */
.L_x_186:
[----:B------:R-:W-:Y:S05]  /*68a0*/  BSYNC B1 ;  /* 0x0000000000017941 */ /* 0x000fea0003800000 */
.L_x_185:
        /* <DEDUP_REMOVED lines=10> */
.L_x_188:
[----:B------:R-:W-:Y:S05]  /*6950*/  BSYNC B1 ;  /* 0x0000000000017941 */ /* 0x000fea0003800000 */
.L_x_187:
        /* <DEDUP_REMOVED lines=9> */
.L_x_190:
[----:B------:R-:W-:Y:S05]  /*69f0*/  BSYNC B1 ;  /* 0x0000000000017941 */ /* 0x000fea0003800000 */
.L_x_189:
        /* <DEDUP_REMOVED lines=9> */
.L_x_192:
[----:B------:R-:W-:Y:S05]  /*6a90*/  BSYNC B1 ;  /* 0x0000000000017941 */ /* 0x000fea0003800000 */
.L_x_191:
        /* <DEDUP_REMOVED lines=10> */
.L_x_194:
[----:B------:R-:W-:Y:S05]  /*6b40*/  BSYNC B1 ;  /* 0x0000000000017941 */ /* 0x000fea0003800000 */
.L_x_193:
        /* <DEDUP_REMOVED lines=10> */
.L_x_196:
[----:B------:R-:W-:Y:S05]  /*6bf0*/  BSYNC B1 ;  /* 0x0000000000017941 */ /* 0x000fea0003800000 */
.L_x_195:
        /* <DEDUP_REMOVED lines=9> */
.L_x_198:
[----:B------:R-:W-:Y:S05]  /*6c90*/  BSYNC B1 ;  /* 0x0000000000017941 */ /* 0x000fea0003800000 */
.L_x_197:
        /* <DEDUP_REMOVED lines=9> */
.L_x_200:
[----:B------:R-:W-:Y:S05]  /*6d30*/  BSYNC B1 ;  /* 0x0000000000017941 */ /* 0x000fea0003800000 */
.L_x_199:
        /* <DEDUP_REMOVED lines=9> */
.L_x_202:
[----:B------:R-:W-:Y:S05]  /*6dd0*/  BSYNC B1 ;  /* 0x0000000000017941 */ /* 0x000fea0003800000 */
.L_x_201:
        /* <DEDUP_REMOVED lines=9> */
.L_x_204:
[----:B------:R-:W-:Y:S05]  /*6e70*/  BSYNC B1 ;  /* 0x0000000000017941 */ /* 0x000fea0003800000 */
.L_x_203:
        /* <DEDUP_REMOVED lines=9> */
.L_x_206:
[----:B------:R-:W-:Y:S05]  /*6f10*/  BSYNC B1 ;  /* 0x0000000000017941 */ /* 0x000fea0003800000 */
.L_x_205:
        /* <DEDUP_REMOVED lines=9> */
.L_x_208:
[----:B------:R-:W-:Y:S05]  /*6fb0*/  BSYNC B1 ;  /* 0x0000000000017941 */ /* 0x000fea0003800000 */
.L_x_207:
        /* <DEDUP_REMOVED lines=9> */
.L_x_210:
[----:B------:R-:W-:Y:S05]  /*7050*/  BSYNC B1 ;  /* 0x0000000000017941 */ /* 0x000fea0003800000 */
.L_x_209:
        /* <DEDUP_REMOVED lines=9> */
.L_x_212:
[----:B------:R-:W-:Y:S05]  /*70f0*/  BSYNC B1 ;  /* 0x0000000000017941 */ /* 0x000fea0003800000 */
.L_x_211:
        /* <DEDUP_REMOVED lines=9> */
.L_x_214:
[----:B------:R-:W-:Y:S05]  /*7190*/  BSYNC B1 ;  /* 0x0000000000017941 */ /* 0x000fea0003800000 */
.L_x_213:
        /* <DEDUP_REMOVED lines=9> */
.L_x_216:
[----:B------:R-:W-:Y:S05]  /*7230*/  BSYNC B1 ;  /* 0x0000000000017941 */ /* 0x000fea0003800000 */
.L_x_215:
        /* <DEDUP_REMOVED lines=10> */
.L_x_218:
[----:B------:R-:W-:Y:S05]  /*72e0*/  BSYNC B1 ;  /* 0x0000000000017941 */ /* 0x000fea0003800000 */
.L_x_217:
        /* <DEDUP_REMOVED lines=10> */
.L_x_220:
[----:B------:R-:W-:Y:S05]  /*7390*/  BSYNC B1 ;  /* 0x0000000000017941 */ /* 0x000fea0003800000 */
.L_x_219:
        /* <DEDUP_REMOVED lines=9> */
.L_x_222:
[----:B------:R-:W-:Y:S05]  /*7430*/  BSYNC B1 ;  /* 0x0000000000017941 */ /* 0x000fea0003800000 */
.L_x_221:
        /* <DEDUP_REMOVED lines=9> */
.L_x_224:
[----:B------:R-:W-:Y:S05]  /*74d0*/  BSYNC B1 ;  /* 0x0000000000017941 */ /* 0x000fea0003800000 */
.L_x_223:
        /* <DEDUP_REMOVED lines=10> */
.L_x_226:
[----:B------:R-:W-:Y:S05]  /*7580*/  BSYNC B1 ;  /* 0x0000000000017941 */ /* 0x000fea0003800000 */
.L_x_225:
        /* <DEDUP_REMOVED lines=10> */
.L_x_228:
[----:B------:R-:W-:Y:S05]  /*7630*/  BSYNC B1 ;  /* 0x0000000000017941 */ /* 0x000fea0003800000 */
.L_x_227:
        /* <DEDUP_REMOVED lines=9> */
.L_x_230:
[----:B------:R-:W-:Y:S05]  /*76d0*/  BSYNC B1 ;  /* 0x0000000000017941 */ /* 0x000fea0003800000 */
.L_x_229:
        /* <DEDUP_REMOVED lines=9> */
.L_x_232:
[----:B------:R-:W-:Y:S05]  /*7770*/  BSYNC B1 ;  /* 0x0000000000017941 */ /* 0x000fea0003800000 */
.L_x_231:
        /* <DEDUP_REMOVED lines=9> */
.L_x_234:
[----:B------:R-:W-:Y:S05]  /*7810*/  BSYNC B1 ;  /* 0x0000000000017941 */ /* 0x000fea0003800000 */
.L_x_233:
        /* <DEDUP_REMOVED lines=9> */
.L_x_236:
[----:B------:R-:W-:Y:S05]  /*78b0*/  BSYNC B1 ;  /* 0x0000000000017941 */ /* 0x000fea0003800000 */
.L_x_235:
        /* <DEDUP_REMOVED lines=9> */
.L_x_238:
[----:B------:R-:W-:Y:S05]  /*7950*/  BSYNC B1 ;  /* 0x0000000000017941 */ /* 0x000fea0003800000 */
.L_x_237:
        /* <DEDUP_REMOVED lines=9> */
.L_x_240:
[----:B------:R-:W-:Y:S05]  /*79f0*/  BSYNC B1 ;  /* 0x0000000000017941 */ /* 0x000fea0003800000 */
.L_x_239:
        /* <DEDUP_REMOVED lines=9> */
.L_x_242:
[----:B------:R-:W-:Y:S05]  /*7a90*/  BSYNC B1 ;  /* 0x0000000000017941 */ /* 0x000fea0003800000 */
.L_x_241:
        /* <DEDUP_REMOVED lines=9> */
.L_x_244:
[----:B------:R-:W-:Y:S05]  /*7b30*/  BSYNC B1 ;  /* 0x0000000000017941 */ /* 0x000fea0003800000 */
.L_x_243:
        /* <DEDUP_REMOVED lines=9> */
.L_x_246:
[----:B------:R-:W-:Y:S05]  /*7bd0*/  BSYNC B1 ;  /* 0x0000000000017941 */ /* 0x000fea0003800000 */
.L_x_245:
        /* <DEDUP_REMOVED lines=9> */
.L_x_248:
[----:B------:R-:W-:Y:S05]  /*7c70*/  BSYNC B1 ;  /* 0x0000000000017941 */ /* 0x000fea0003800000 */
.L_x_247:
[----:B------:R-:W-:Y:S05]  /*7c80*/  @!P0 BRA `(.L_x_249) ;  /* 0x0000001c00e08947 */ /* 0x000fea0003800000 */
[----:B-----5:R-:W-:-:S04]  /*7c90*/  IMAD.U32 R150, R150, 0x10000, RZ ;  /* 0x0001000096967824 */ /* 0x020fc800078e00ff */
[----:B------:R-:W-:-:S04]  /*7ca0*/  FMUL R150, R150, R137 ;  /* 0x0000008996967220 */ /* 0x000fc80000400000 */
[----:B------:R-:W-:-:S05]  /*7cb0*/  FFMA R150, R31, R136, R150 ;  /* 0x000000881f967223 */ /* 0x000fca0000000096 */
[----:B------:R-:W-:-:S05]  /*7cc0*/  F2FP.BF16.F32.PACK_AB R150, RZ, R150 ;  /* 0x00000096ff96723e */ /* 0x000fca00000010ff */
[----:B------:R0:W-:Y:S01]  /*7cd0*/  STG.E.U16 desc[UR40][R14.64+0xd2], R150 ;  /* 0x0000d2960e007986 */ /* 0x0001e2000c101528 */
[----:B------:R-:W-:Y:S05]  /*7ce0*/  BRA `(.L_x_249) ;  /* 0x0000001c00c87947 */ /* 0x000fea0003800000 */
.L_x_30:
[----:B------:R-:W-:Y:S01]  /*7cf0*/  ULDC.64 UR4, c[0x0][0x5c0] ;  /* 0x0001700000047ab9 */ /* 0x000fe20000000a00 */
[-C--:B------:R-:W-:Y:S01]  /*7d00*/  FMUL R128, R128, R136.reuse ;  /* 0x0000008880807220 */ /* 0x080fe20000400000 */
[----:B------:R-:W-:Y:S01]  /*7d10*/  LEA R6, P2, R142, UR4, 0x1 ;  /* 0x000000048e067c11 */ /* 0x000fe2000f8408ff */
[----:B------:R-:W-:Y:S01]  /*7d20*/  IMAD.SHL.U32 R23, R4, 0x10, RZ ;  /* 0x0000001004177824 */ /* 0x000fe200078e00ff */
[----:B------:R-:W-:Y:S01]  /*7d30*/  ISETP.GT.AND P3, PT, R8, 0x1, PT ;  /* 0x000000010800780c */ /* 0x000fe20003f64270 */
[----:B------:R-:W-:Y:S01]  /*7d40*/  FMUL R129, R129, R136 ;  /* 0x0000008881817220 */ /* 0x000fe20000400000 */
[----:B------:R-:W-:Y:S01]  /*7d50*/  F2FP.BF16.F32.PACK_AB R128, RZ, R128 ;  /* 0x00000080ff80723e */ /* 0x000fe200000010ff */
[-C--:B------:R-:W-:Y:S01]  /*7d60*/  FMUL R131, R131, R136.reuse ;  /* 0x0000008883837220 */ /* 0x080fe20000400000 */
[----:B------:R-:W-:Y:S01]  /*7d70*/  LEA.HI.X R7, R142, UR5, R151, 0x1, P2 ;  /* 0x000000058e077c11 */ /* 0x000fe200090f0c97 */
[-C--:B------:R-:W-:Y:S01]  /*7d80*/  FMUL R130, R130, R136.reuse ;  /* 0x0000008882827220 */ /* 0x080fe20000400000 */
[----:B------:R-:W-:Y:S01]  /*7d90*/  ISETP.GT.AND P2, PT, R3, RZ, P3 ;  /* 0x000000ff0300720c */ /* 0x000fe20001f44270 */
[-C--:B------:R-:W-:Y:S01]  /*7da0*/  FMUL R133, R133, R136.reuse ;  /* 0x0000008885857220 */ /* 0x080fe20000400000 */
[----:B------:R-:W-:Y:S01]  /*7db0*/  SHF.L.U64.HI R9, R4, 0x4, R5 ;  /* 0x0000000404097819 */ /* 0x000fe20000010205 */
[----:B------:R-:W-:Y:S01]  /*7dc0*/  @P1 STG.E.U16 desc[UR40][R6.64], R128 ;  /* 0x0000008006001986 */ /* 0x000fe2000c101528 */
[----:B------:R-:W-:Y:S01]  /*7dd0*/  ISETP.GT.AND P1, PT, R3, 0x8, P3 ;  /* 0x000000080300780c */ /* 0x000fe20001f24270 */
[----:B------:R-:W-:Y:S01]  /*7de0*/  FMUL R132, R132, R136 ;  /* 0x0000008884847220 */ /* 0x000fe20000400000 */
[----:B------:R-:W-:Y:S01]  /*7df0*/  IADD3 R10, P4, R23, R6, RZ ;  /* 0x00000006170a7210 */ /* 0x000fe20007f9e0ff */
[-C--:B------:R-:W-:Y:S01]  /*7e00*/  FMUL R135, R135, R136.reuse ;  /* 0x0000008887877220 */ /* 0x080fe20000400000 */
[----:B------:R-:W-:Y:S01]  /*7e10*/  F2FP.BF16.F32.PACK_AB R129, RZ, R129 ;  /* 0x00000081ff81723e */ /* 0x000fe200000010ff */
[----:B------:R-:W-:Y:S01]  /*7e20*/  FMUL R134, R134, R136 ;  /* 0x0000008886867220 */ /* 0x000fe20000400000 */
[----:B------:R-:W-:Y:S01]  /*7e30*/  F2FP.BF16.F32.PACK_AB R131, RZ, R131 ;  /* 0x00000083ff83723e */ /* 0x000fe200000010ff */
[----:B------:R-:W-:Y:S01]  /*7e40*/  IMAD.X R11, R9, 0x1, R7, P4 ;  /* 0x00000001090b7824 */ /* 0x000fe200020e0607 */
[----:B------:R-:W-:Y:S01]  /*7e50*/  ISETP.GT.AND P5, PT, R3, 0x8, P0 ;  /* 0x000000080300780c */ /* 0x000fe200007a4270 */
[----:B------:R-:W-:Y:S01]  /*7e60*/  @P2 STG.E.U16 desc[UR40][R6.64+0x2], R129 ;  /* 0x0000028106002986 */ /* 0x000fe2000c101528 */
[----:B------:R-:W-:Y:S01]  /*7e70*/  F2FP.BF16.F32.PACK_AB R130, RZ, R130 ;  /* 0x00000082ff82723e */ /* 0x000fe200000010ff */
[----:B------:R-:W-:Y:S01]  /*7e80*/  FMUL R120, R120, R136 ;  /* 0x0000008878787220 */ /* 0x000fe20000400000 */
[C---:B------:R-:W-:Y:S01]  /*7e90*/  ISETP.GT.AND P2, PT, R8.reuse, 0x8, PT ;  /* 0x000000080800780c */ /* 0x040fe20003f44270 */
[----:B------:R-:W-:Y:S01]  /*7ea0*/  @P1 STG.E.U16 desc[UR40][R10.64+0x2], R131 ;  /* 0x000002830a001986 */ /* 0x000fe2000c101528 */
[----:B------:R-:W-:Y:S01]  /*7eb0*/  ISETP.GT.AND P1, PT, R8, 0x9, PT ;  /* 0x000000090800780c */ /* 0x000fe20003f24270 */
[----:B------:R-:W-:Y:S01]  /*7ec0*/  IMAD R5, R5, 0xf0, RZ ;  /* 0x000000f005057824 */ /* 0x000fe200078e02ff */
[----:B------:R-:W-:Y:S01]  /*7ed0*/  F2FP.BF16.F32.PACK_AB R133, RZ, R133 ;  /* 0x00000085ff85723e */ /* 0x000fe200000010ff */
[----:B------:R-:W-:Y:S01]  /*7ee0*/  IMAD.WIDE.U32 R12, R4, 0xf0, R10 ;  /* 0x000000f0040c7825 */ /* 0x000fe200078e000a */
[----:B------:R-:W-:-:S03]  /*7ef0*/  ISETP.GT.AND P4, PT, R3, RZ, P1 ;  /* 0x000000ff0300720c */ /* 0x000fc60000f84270 */
[----:B------:R-:W-:Y:S01]  /*7f00*/  FMUL R121, R121, R136 ;  /* 0x0000008879797220 */ /* 0x000fe20000400000 */
[----:B------:R-:W-:Y:S01]  /*7f10*/  F2FP.BF16.F32.PACK_AB R132, RZ, R132 ;  /* 0x00000084ff84723e */ /* 0x000fe200000010ff */
[----:B------:R-:W-:Y:S01]  /*7f20*/  @P5 STG.E.U16 desc[UR40][R10.64], R130 ;  /* 0x000000820a005986 */ /* 0x000fe2000c101528 */
[----:B------:R-:W-:Y:S01]  /*7f30*/  ISETP.GT.AND P5, PT, R3, RZ, P2 ;  /* 0x000000ff0300720c */ /* 0x000fe200017a4270 */
[----:B------:R-:W-:Y:S01]  /*7f40*/  IMAD.IADD R13, R5, 0x1, R13 ;  /* 0x00000001050d7824 */ /* 0x000fe200078e020d */
[----:B------:R-:W-:Y:S01]  /*7f50*/  F2FP.BF16.F32.PACK_AB R135, RZ, R135 ;  /* 0x00000087ff87723e */ /* 0x000fe200000010ff */
[----:B------:R-:W-:Y:S01]  /*7f60*/  FMUL R122, R122, R136 ;  /* 0x000000887a7a7220 */ /* 0x000fe20000400000 */
[----:B------:R-:W-:Y:S01]  /*7f70*/  F2FP.BF16.F32.PACK_AB R134, RZ, R134 ;  /* 0x00000086ff86723e */ /* 0x000fe200000010ff */
[----:B------:R-:W-:Y:S01]  /*7f80*/  FMUL R123, R123, R136 ;  /* 0x000000887b7b7220 */ /* 0x000fe20000400000 */
[----:B------:R-:W-:Y:S01]  /*7f90*/  F2FP.BF16.F32.PACK_AB R120, RZ, R120 ;  /* 0x00000078ff78723e */ /* 0x000fe200000010ff */
[-C--:B------:R-:W-:Y:S01]  /*7fa0*/  FMUL R124, R124, R136.reuse ;  /* 0x000000887c7c7220 */ /* 0x080fe20000400000 */
[----:B------:R-:W-:Y:S01]  /*7fb0*/  F2FP.BF16.F32.PACK_AB R121, RZ, R121 ;  /* 0x00000079ff79723e */ /* 0x000fe200000010ff */
[----:B------:R-:W-:Y:S01]  /*7fc0*/  @P4 STG.E.U16 desc[UR40][R6.64+0x12], R133 ;  /* 0x0000128506004986 */ /* 0x000fe2000c101528 */
[----:B------:R-:W-:Y:S01]  /*7fd0*/  ISETP.GT.AND P4, PT, R3, 0x8, P1 ;  /* 0x000000080300780c */ /* 0x000fe20000f84270 */
[----:B------:R-:W-:Y:S01]  /*7fe0*/  FMUL R125, R125, R136 ;  /* 0x000000887d7d7220 */ /* 0x000fe20000400000 */
[----:B------:R-:W-:Y:S01]  /*7ff0*/  F2FP.BF16.F32.PACK_AB R122, RZ, R122 ;  /* 0x0000007aff7a723e */ /* 0x000fe200000010ff */
[----:B------:R-:W-:Y:S01]  /*8000*/  @P5 STG.E.U16 desc[UR40][R6.64+0x10], R132 ;  /* 0x0000108406005986 */ /* 0x000fe2000c101528 */
[----:B------:R-:W-:Y:S01]  /*8010*/  ISETP.GT.AND P5, PT, R3, 0x8, P2 ;  /* 0x000000080300780c */ /* 0x000fe200017a4270 */
[-C--:B------:R-:W-:Y:S01]  /*8020*/  FMUL R126, R126, R136.reuse ;  /* 0x000000887e7e7220 */ /* 0x080fe20000400000 */
[----:B------:R-:W-:Y:S01]  /*8030*/  F2FP.BF16.F32.PACK_AB R123, RZ, R123 ;  /* 0x0000007bff7b723e */ /* 0x000fe200000010ff */
[----:B------:R-:W-:Y:S01]  /*8040*/  FMUL R127, R127, R136 ;  /* 0x000000887f7f7220 */ /* 0x000fe20000400000 */
[----:B------:R-:W-:Y:S01]  /*8050*/  F2FP.BF16.F32.PACK_AB R124, RZ, R124 ;  /* 0x0000007cff7c723e */ /* 0x000fe200000010ff */
[-C--:B------:R-:W-:Y:S01]  /*8060*/  FMUL R113, R113, R136.reuse ;  /* 0x0000008871717220 */ /* 0x080fe20000400000 */
[----:B------:R-:W-:Y:S01]  /*8070*/  F2FP.BF16.F32.PACK_AB R125, RZ, R125 ;  /* 0x0000007dff7d723e */ /* 0x000fe200000010ff */
[----:B------:R-:W-:Y:S01]  /*8080*/  FMUL R112, R112, R136 ;  /* 0x0000008870707220 */ /* 0x000fe20000400000 */
[----:B------:R-:W-:Y:S01]  /*8090*/  F2FP.BF16.F32.PACK_AB R126, RZ, R126 ;  /* 0x0000007eff7e723e */ /* 0x000fe200000010ff */
[----:B------:R-:W-:Y:S01]  /*80a0*/  @P4 STG.E.U16 desc[UR40][R10.64+0x12], R135 ;  /* 0x000012870a004986 */ /* 0x000fe2000c101528 */
[C---:B------:R-:W-:Y:S01]  /*80b0*/  ISETP.GT.AND P4, PT, R3.reuse, 0x80, P0 ;  /* 0x000000800300780c */ /* 0x040fe20000784270 */
[-C--:B------:R-:W-:Y:S01]  /*80c0*/  FMUL R114, R114, R136.reuse ;  /* 0x0000008872727220 */ /* 0x080fe20000400000 */
[C---:B------:R-:W-:Y:S01]  /*80d0*/  ISETP.GT.AND P0, PT, R3.reuse, 0x88, P0 ;  /* 0x000000880300780c */ /* 0x040fe20000704270 */
[----:B------:R-:W-:Y:S01]  /*80e0*/  @P5 STG.E.U16 desc[UR40][R10.64+0x10], R134 ;  /* 0x000010860a005986 */ /* 0x000fe2000c101528 */
[----:B------:R-:W-:Y:S01]  /*80f0*/  ISETP.GT.AND P5, PT, R3, 0x80, P3 ;  /* 0x000000800300780c */ /* 0x000fe20001fa4270 */
[-C--:B------:R-:W-:Y:S01]  /*8100*/  FMUL R115, R115, R136.reuse ;  /* 0x0000008873737220 */ /* 0x080fe20000400000 */
[----:B------:R-:W-:Y:S01]  /*8110*/  ISETP.GT.AND P3, PT, R3, 0x88, P3 ;  /* 0x000000880300780c */ /* 0x000fe20001f64270 */
[-C--:B------:R-:W-:Y:S01]  /*8120*/  FMUL R116, R116, R136.reuse ;  /* 0x0000008874747220 */ /* 0x080fe20000400000 */
[----:B------:R-:W-:Y:S01]  /*8130*/  F2FP.BF16.F32.PACK_AB R127, RZ, R127 ;  /* 0x0000007fff7f723e */ /* 0x000fe200000010ff */
[-C--:B------:R-:W-:Y:S01]  /*8140*/  FMUL R117, R117, R136.reuse ;  /* 0x0000008875757220 */ /* 0x080fe20000400000 */
[----:B------:R-:W-:Y:S01]  /*8150*/  F2FP.BF16.F32.PACK_AB R113, RZ, R113 ;  /* 0x00000071ff71723e */ /* 0x000fe200000010ff */
[----:B------:R-:W-:Y:S01]  /*8160*/  FMUL R118, R118, R136 ;  /* 0x0000008876767220 */ /* 0x000fe20000400000 */
[----:B------:R-:W-:Y:S01]  /*8170*/  F2FP.BF16.F32.PACK_AB R112, RZ, R112 ;  /* 0x00000070ff70723e */ /* 0x000fe200000010ff */
[----:B------:R0:W-:Y:S01]  /*8180*/  @P4 STG.E.U16 desc[UR40][R12.64], R120 ;  /* 0x000000780c004986 */ /* 0x0001e2000c101528 */
[----:B------:R-:W-:Y:S01]  /*8190*/  IADD3 R14, P4, R23, R12, RZ ;  /* 0x0000000c170e7210 */ /* 0x000fe20007f9e0ff */
[----:B------:R-:W-:Y:S01]  /*81a0*/  FMUL R119, R119, R136 ;  /* 0x0000008877777220 */ /* 0x000fe20000400000 */
[----:B------:R-:W-:Y:S01]  /*81b0*/  F2FP.BF16.F32.PACK_AB R114, RZ, R114 ;  /* 0x00000072ff72723e */ /* 0x000fe200000010ff */
[----:B------:R1:W-:Y:S01]  /*81c0*/  @P5 STG.E.U16 desc[UR40][R12.64+0x2], R121 ;  /* 0x000002790c005986 */ /* 0x0003e2000c101528 */
[----:B------:R-:W-:Y:S01]  /*81d0*/  ISETP.GT.AND P5, PT, R3, 0x80, P2 ;  /* 0x000000800300780c */ /* 0x000fe200017a4270 */
[--C-:B------:R-:W-:Y:S01]  /*81e0*/  IMAD.X R15, R9, 0x1, R13.reuse, P4 ;  /* 0x00000001090f7824 */ /* 0x100fe200020e060d */
[C---:B------:R-:W-:Y:S01]  /*81f0*/  ISETP.GT.AND P4, PT, R3.reuse, 0x80, P1 ;  /* 0x000000800300780c */ /* 0x040fe20000f84270 */
[-C--:B------:R-:W-:Y:S01]  /*8200*/  FMUL R104, R104, R136.reuse ;  /* 0x0000008868687220 */ /* 0x080fe20000400000 */
[----:B------:R-:W-:Y:S01]  /*8210*/  ISETP.GT.AND P1, PT, R3, 0x88, P1 ;  /* 0x000000880300780c */ /* 0x000fe20000f24270 */
[-C--:B------:R-:W-:Y:S01]  /*8220*/  FMUL R105, R105, R136.reuse ;  /* 0x0000008869697220 */ /* 0x080fe20000400000 */
[----:B------:R-:W-:Y:S01]  /*8230*/  @P0 STG.E.U16 desc[UR40][R14.64], R122 ;  /* 0x0000007a0e000986 */ /* 0x000fe2000c101528 */
[----:B------:R-:W-:Y:S01]  /*8240*/  ISETP.GT.AND P0, PT, R8, 0x11, PT ;  /* 0x000000110800780c */ /* 0x000fe20003f04270 */
[-C--:B------:R-:W-:Y:S01]  /*8250*/  FMUL R106, R106, R136.reuse ;  /* 0x000000886a6a7220 */ /* 0x080fe20000400000 */
[----:B------:R-:W-:Y:S01]  /*8260*/  F2FP.BF16.F32.PACK_AB R115, RZ, R115 ;  /* 0x00000073ff73723e */ /* 0x000fe200000010ff */
[----:B------:R-:W-:Y:S01]  /*8270*/  FMUL R107, R107, R136 ;  /* 0x000000886b6b7220 */ /* 0x000fe20000400000 */
[----:B------:R-:W-:Y:S01]  /*8280*/  F2FP.BF16.F32.PACK_AB R116, RZ, R116 ;  /* 0x00000074ff74723e */ /* 0x000fe200000010ff */
[----:B------:R-:W-:Y:S01]  /*8290*/  FMUL R108, R108, R136 ;  /* 0x000000886c6c7220 */ /* 0x000fe20000400000 */
[--C-:B------:R-:W-:Y:S01]  /*82a0*/  @P5 IMAD.MOV.U32 R20, RZ, RZ, R12.reuse ;  /* 0x000000ffff145224 */ /* 0x100fe200078e000c */
[----:B------:R-:W-:Y:S01]  /*82b0*/  F2FP.BF16.F32.PACK_AB R117, RZ, R117 ;  /* 0x00000075ff75723e */ /* 0x000fe200000010ff */
[--C-:B------:R-:W-:Y:S01]  /*82c0*/  @P5 IMAD.MOV.U32 R21, RZ, RZ, R13.reuse ;  /* 0x000000ffff155224 */ /* 0x100fe200078e000d */
[----:B------:R-:W-:Y:S01]  /*82d0*/  F2FP.BF16.F32.PACK_AB R118, RZ, R118 ;  /* 0x00000076ff76723e */ /* 0x000fe200000010ff */
[----:B0-----:R-:W-:Y:S01]  /*82e0*/  @P4 IMAD.MOV.U32 R120, RZ, RZ, R12 ;  /* 0x000000ffff784224 */ /* 0x001fe200078e000c */
[----:B------:R-:W-:Y:S01]  /*82f0*/  F2FP.BF16.F32.PACK_AB R119, RZ, R119 ;  /* 0x00000077ff77723e */ /* 0x000fe200000010ff */
[----:B-1----:R-:W-:Y:S01]  /*8300*/  @P4 IMAD.MOV.U32 R121, RZ, RZ, R13 ;  /* 0x000000ffff794224 */ /* 0x002fe200078e000d */
[----:B------:R-:W-:Y:S01]  /*8310*/  F2FP.BF16.F32.PACK_AB R104, RZ, R104 ;  /* 0x00000068ff68723e */ /* 0x000fe200000010ff */
[--C-:B------:R-:W-:Y:S01]  /*8320*/  @P3 IMAD.MOV.U32 R12, RZ, RZ, R14.reuse ;  /* 0x000000ffff0c3224 */ /* 0x100fe200078e000e */
[----:B------:R-:W-:Y:S01]  /*8330*/  F2FP.BF16.F32.PACK_AB R105, RZ, R105 ;  /* 0x00000069ff69723e */ /* 0x000fe200000010ff */
[--C-:B------:R-:W-:Y:S01]  /*8340*/  @P3 IMAD.MOV.U32 R13, RZ, RZ, R15.reuse ;  /* 0x000000ffff0d3224 */ /* 0x100fe200078e000f */
[----:B------:R-:W-:Y:S01]  /*8350*/  F2FP.BF16.F32.PACK_AB R106, RZ, R106 ;  /* 0x0000006aff6a723e */ /* 0x000fe200000010ff */
[-C--:B------:R-:W-:Y:S01]  /*8360*/  FMUL R109, R109, R136.reuse ;  /* 0x000000886d6d7220 */ /* 0x080fe20000400000 */
[-C--:B------:R-:W-:Y:S01]  /*8370*/  FMUL R111, R111, R136.reuse ;  /* 0x000000886f6f7220 */ /* 0x080fe20000400000 */
[----:B------:R-:W-:Y:S01]  /*8380*/  F2FP.BF16.F32.PACK_AB R107, RZ, R107 ;  /* 0x0000006bff6b723e */ /* 0x000fe200000010ff */
[----:B------:R0:W-:Y:S01]  /*8390*/  @P3 STG.E.U16 desc[UR40][R12.64+0x2], R123 ;  /* 0x0000027b0c003986 */ /* 0x0001e2000c101528 */
[C---:B------:R-:W-:Y:S01]  /*83a0*/  ISETP.GT.AND P3, PT, R3.reuse, 0x88, P2 ;  /* 0x000000880300780c */ /* 0x040fe20001764270 */
[-C--:B------:R-:W-:Y:S01]  /*83b0*/  FMUL R110, R110, R136.reuse ;  /* 0x000000886e6e7220 */ /* 0x080fe20000400000 */
[----:B------:R-:W-:Y:S01]  /*83c0*/  ISETP.GT.AND P2, PT, R8, 0x10, PT ;  /* 0x000000100800780c */ /* 0x000fe20003f44270 */
[----:B------:R-:W-:Y:S01]  /*83d0*/  @P5 STG.E.U16 desc[UR40][R20.64+0x10], R124 ;  /* 0x0000107c14005986 */ /* 0x000fe2000c101528 */
[C---:B------:R-:W-:Y:S01]  /*83e0*/  ISETP.GT.AND P5, PT, R3.reuse, RZ, P0 ;  /* 0x000000ff0300720c */ /* 0x040fe200007a4270 */
[----:B------:R-:W-:Y:S01]  /*83f0*/  FMUL R96, R96, R136 ;  /* 0x0000008860607220 */ /* 0x000fe20000400000 */
[----:B------:R-:W-:Y:S01]  /*8400*/  F2FP.BF16.F32.PACK_AB R108, RZ, R108 ;  /* 0x0000006cff6c723e */ /* 0x000fe200000010ff */
[----:B------:R-:W-:Y:S01]  /*8410*/  @P4 STG.E.U16 desc[UR40][R120.64+0x12], R125 ;  /* 0x0000127d78004986 */ /* 0x000fe2000c101528 */
[----:B------:R-:W-:Y:S01]  /*8420*/  ISETP.GT.AND P4, PT, R3, RZ, P2 ;  /* 0x000000ff0300720c */ /* 0x000fe20001784270 */
[-C--:B------:R-:W-:Y:S01]  /*8430*/  FMUL R97, R97, R136.reuse ;  /* 0x0000008861617220 */ /* 0x080fe20000400000 */
[----:B------:R-:W-:Y:S01]  /*8440*/  F2FP.BF16.F32.PACK_AB R109, RZ, R109 ;  /* 0x0000006dff6d723e */ /* 0x000fe200000010ff */
[----:B------:R-:W-:Y:S01]  /*8450*/  FMUL R99, R99, R136 ;  /* 0x0000008863637220 */ /* 0x000fe20000400000 */
[----:B------:R-:W-:Y:S01]  /*8460*/  F2FP.BF16.F32.PACK_AB R111, RZ, R111 ;  /* 0x0000006fff6f723e */ /* 0x000fe200000010ff */
[----:B0-----:R-:W-:Y:S01]  /*8470*/  @P3 IMAD.MOV.U32 R12, RZ, RZ, R14 ;  /* 0x000000ffff0c3224 */ /* 0x001fe200078e000e */
[----:B------:R-:W-:Y:S01]  /*8480*/  F2FP.BF16.F32.PACK_AB R110, RZ, R110 ;  /* 0x0000006eff6e723e */ /* 0x000fe200000010ff */
[----:B------:R-:W-:-:S02]  /*8490*/  @P3 IMAD.MOV.U32 R13, RZ, RZ, R15 ;  /* 0x000000ffff0d3224 */ /* 0x000fc400078e000f */
[----:B------:R-:W-:Y:S01]  /*84a0*/  FMUL R98, R98, R136 ;  /* 0x0000008862627220 */ /* 0x000fe20000400000 */
[----:B------:R-:W-:Y:S01]  /*84b0*/  F2FP.BF16.F32.PACK_AB R96, RZ, R96 ;  /* 0x00000060ff60723e */ /* 0x000fe200000010ff */
[-C--:B------:R-:W-:Y:S01]  /*84c0*/  FMUL R100, R100, R136.reuse ;  /* 0x0000008864647220 */ /* 0x080fe20000400000 */
[----:B------:R-:W-:Y:S01]  /*84d0*/  F2FP.BF16.F32.PACK_AB R97, RZ, R97 ;  /* 0x00000061ff61723e */ /* 0x000fe200000010ff */
[----:B------:R0:W-:Y:S01]  /*84e0*/  @P3 STG.E.U16 desc[UR40][R12.64+0x10], R126 ;  /* 0x0000107e0c003986 */ /* 0x0001e2000c101528 */
[----:B------:R-:W-:Y:S01]  /*84f0*/  ISETP.GT.AND P3, PT, R3, 0x8, P2 ;  /* 0x000000080300780c */ /* 0x000fe20001764270 */
[-C--:B------:R-:W-:Y:S01]  /*8500*/  FMUL R101, R101, R136.reuse ;  /* 0x0000008865657220 */ /* 0x080fe20000400000 */
[----:B------:R-:W-:Y:S01]  /*8510*/  F2FP.BF16.F32.PACK_AB R99, RZ, R99 ;  /* 0x00000063ff63723e */ /* 0x000fe200000010ff */
[----:B------:R1:W-:Y:S01]  /*8520*/  @P1 STG.E.U16 desc[UR40][R14.64+0x12], R127 ;  /* 0x0000127f0e001986 */ /* 0x0003e2000c101528 */
[----:B------:R-:W-:Y:S01]  /*8530*/  ISETP.GT.AND P1, PT, R8, 0x18, PT ;  /* 0x000000180800780c */ /* 0x000fe20003f24270 */
[----:B------:R-:W-:Y:S01]  /*8540*/  FMUL R102, R102, R136 ;  /* 0x0000008866667220 */ /* 0x000fe20000400000 */
[----:B------:R-:W-:Y:S01]  /*8550*/  F2FP.BF16.F32.PACK_AB R98, RZ, R98 ;  /* 0x00000062ff62723e */ /* 0x000fe200000010ff */
[----:B------:R1:W-:Y:S01]  /*8560*/  @P5 STG.E.U16 desc[UR40][R6.64+0x22], R113 ;  /* 0x0000227106005986 */ /* 0x0003e2000c101528 */
[----:B------:R-:W-:Y:S01]  /*8570*/  ISETP.GT.AND P5, PT, R3, 0x8, P0 ;  /* 0x000000080300780c */ /* 0x000fe200007a4270 */
[----:B------:R-:W-:Y:S01]  /*8580*/  FMUL R103, R103, R136 ;  /* 0x0000008867677220 */ /* 0x000fe20000400000 */
[----:B------:R-:W-:Y:S01]  /*8590*/  F2FP.BF16.F32.PACK_AB R100, RZ, R100 ;  /* 0x00000064ff64723e */ /* 0x000fe200000010ff */
[----:B------:R1:W-:Y:S01]  /*85a0*/  @P4 STG.E.U16 desc[UR40][R6.64+0x20], R112 ;  /* 0x0000207006004986 */ /* 0x0003e2000c101528 */
[----:B------:R-:W-:Y:S01]  /*85b0*/  ISETP.GT.AND P4, PT, R3, RZ, P1 ;  /* 0x000000ff0300720c */ /* 0x000fe20000f84270 */
[----:B0-----:R-:W-:Y:S01]  /*85c0*/  IMAD.WIDE.U32 R12, R4, 0xf0, R10 ;  /* 0x000000f0040c7825 */ /* 0x001fe200078e000a */
[----:B------:R-:W-:Y:S01]  /*85d0*/  F2FP.BF16.F32.PACK_AB R101, RZ, R101 ;  /* 0x00000065ff65723e */ /* 0x000fe200000010ff */
[----:B------:R1:W-:Y:S01]  /*85e0*/  @P3 STG.E.U16 desc[UR40][R10.64+0x20], R114 ;  /* 0x000020720a003986 */ /* 0x0003e2000c101528 */
[----:B------:R-:W-:Y:S01]  /*85f0*/  ISETP.GT.AND P3, PT, R8, 0x19, PT ;  /* 0x000000190800780c */ /* 0x000fe20003f64270 */
[----:B------:R-:W-:Y:S01]  /*8600*/  IMAD.IADD R13, R5, 0x1, R13 ;  /* 0x00000001050d7824 */ /* 0x000fe200078e020d */
[----:B------:R-:W-:Y:S01]  /*8610*/  F2FP.BF16.F32.PACK_AB R102, RZ, R102 ;  /* 0x00000066ff66723e */ /* 0x000fe200000010ff */
[-C--:B------:R-:W-:Y:S01]  /*8620*/  FMUL R88, R88, R136.reuse ;  /* 0x0000008858587220 */ /* 0x080fe20000400000 */
[----:B------:R-:W-:Y:S01]  /*8630*/  F2FP.BF16.F32.PACK_AB R103, RZ, R103 ;  /* 0x00000067ff67723e */ /* 0x000fe200000010ff */
[----:B------:R1:W-:Y:S01]  /*8640*/  @P5 STG.E.U16 desc[UR40][R10.64+0x22], R115 ;  /* 0x000022730a005986 */ /* 0x0003e2000c101528 */
[----:B------:R-:W-:Y:S01]  /*8650*/  ISETP.GT.AND P5, PT, R3, RZ, P3 ;  /* 0x000000ff0300720c */ /* 0x000fe20001fa4270 */
[-C--:B------:R-:W-:Y:S01]  /*8660*/  FMUL R89, R89, R136.reuse ;  /* 0x0000008859597220 */ /* 0x080fe20000400000 */
[-C--:B------:R-:W-:Y:S01]  /*8670*/  FMUL R90, R90, R136.reuse ;  /* 0x000000885a5a7220 */ /* 0x080fe20000400000 */
[----:B------:R1:W-:Y:S01]  /*8680*/  @P4 STG.E.U16 desc[UR40][R6.64+0x30], R116 ;  /* 0x0000307406004986 */ /* 0x0003e2000c101528 */
[----:B------:R-:W-:Y:S01]  /*8690*/  ISETP.GT.AND P4, PT, R3, 0x8, P1 ;  /* 0x000000080300780c */ /* 0x000fe20000f84270 */
[----:B------:R-:W-:Y:S01]  /*86a0*/  FMUL R91, R91, R136 ;  /* 0x000000885b5b7220 */ /* 0x000fe20000400000 */
[----:B------:R-:W-:Y:S01]  /*86b0*/  F2FP.BF16.F32.PACK_AB R88, RZ, R88 ;  /* 0x00000058ff58723e */ /* 0x000fe200000010ff */
[-C--:B------:R-:W-:Y:S01]  /*86c0*/  FMUL R93, R93, R136.reuse ;  /* 0x000000885d5d7220 */ /* 0x080fe20000400000 */
[----:B------:R-:W-:Y:S01]  /*86d0*/  F2FP.BF16.F32.PACK_AB R89, RZ, R89 ;  /* 0x00000059ff59723e */ /* 0x000fe200000010ff */
        /* <DEDUP_REMOVED lines=9> */
[C---:B------:R-:W-:Y:S01]  /*8770*/  ISETP.GT.AND P4, PT, R3.reuse, 0x80, P2 ;  /* 0x000000800300780c */ /* 0x040fe20001784270 */
[-C--:B------:R-:W-:Y:S01]  /*8780*/  FMUL R80, R80, R136.reuse ;  /* 0x0000008850507220 */ /* 0x080fe20000400000 */
[----:B------:R-:W-:Y:S01]  /*8790*/  ISETP.GT.AND P2, PT, R3, 0x88, P2 ;  /* 0x000000880300780c */ /* 0x000fe20001744270 */
[----:B------:R-:W-:Y:S01]  /*87a0*/  FMUL R81, R81, R136 ;  /* 0x0000008851517220 */ /* 0x000fe20000400000 */
[----:B------:R-:W-:Y:S01]  /*87b0*/  F2FP.BF16.F32.PACK_AB R92, RZ, R92 ;  /* 0x0000005cff5c723e */ /* 0x000fe200000010ff */
[----:B------:R-:W-:Y:S01]  /*87c0*/  FMUL R83, R83, R136 ;  /* 0x0000008853537220 */ /* 0x000fe20000400000 */
        /* <DEDUP_REMOVED lines=9> */
[----:B------:R-:W-:Y:S01]  /*8860*/  IMAD.X R5, R9, 0x1, R13, P5 ;  /* 0x0000000109057824 */ /* 0x000fe200028e060d */
[----:B------:R-:W-:Y:S01]  /*8870*/  ISETP.GT.AND P0, PT, R3, 0x88, P0 ;  /* 0x000000880300780c */ /* 0x000fe20000704270 */
[-C--:B------:R-:W-:Y:S01]  /*8880*/  FMUL R85, R85, R136.reuse ;  /* 0x0000008855557220 */ /* 0x080fe20000400000 */
[----:B------:R-:W-:Y:S01]  /*8890*/  F2FP.BF16.F32.PACK_AB R81, RZ, R81 ;  /* 0x00000051ff51723e */ /* 0x000fe200000010ff */
[-C--:B------:R-:W-:Y:S01]  /*88a0*/  FMUL R86, R86, R136.reuse ;  /* 0x0000008856567220 */ /* 0x080fe20000400000 */
[----:B------:R-:W-:Y:S01]  /*88b0*/  F2FP.BF16.F32.PACK_AB R83, RZ, R83 ;  /* 0x00000053ff53723e */ /* 0x000fe200000010ff */
[----:B------:R-:W-:Y:S01]  /*88c0*/  FMUL R87, R87, R136 ;  /* 0x0000008857577220 */ /* 0x000fe20000400000 */
[----:B------:R-:W-:Y:S01]  /*88d0*/  F2FP.BF16.F32.PACK_AB R82, RZ, R82 ;  /* 0x00000052ff52723e */ /* 0x000fe200000010ff */
[----:B------:R-:W-:Y:S01]  /*88e0*/  FMUL R72, R72, R136 ;  /* 0x0000008848487220 */ /* 0x000fe20000400000 */
[----:B------:R-:W-:Y:S01]  /*88f0*/  F2FP.BF16.F32.PACK_AB R84, RZ, R84 ;  /* 0x00000054ff54723e */ /* 0x000fe200000010ff */
[-C--:B------:R-:W-:Y:S01]  /*8900*/  FMUL R73, R73, R136.reuse ;  /* 0x0000008849497220 */ /* 0x080fe20000400000 */
[----:B------:R-:W-:Y:S01]  /*8910*/  F2FP.BF16.F32.PACK_AB R85, RZ, R85 ;  /* 0x00000055ff55723e */ /* 0x000fe200000010ff */
[----:B------:R1:W-:Y:S01]  /*8920*/  @P4 STG.E.U16 desc[UR40][R12.64+0x22], R105 ;  /* 0x000022690c004986 */ /* 0x0003e2000c101528 */
[C---:B------:R-:W-:Y:S01]  /*8930*/  ISETP.GT.AND P4, PT, R3.reuse, 0x80, P1 ;  /* 0x000000800300780c */ /* 0x040fe20000f84270 */
[-C--:B------:R-:W-:Y:S01]  /*8940*/  FMUL R74, R74, R136.reuse ;  /* 0x000000884a4a7220 */ /* 0x080fe20000400000 */
[C---:B------:R-:W-:Y:S01]  /*8950*/  ISETP.GT.AND P1, PT, R3.reuse, 0x88, P1 ;  /* 0x000000880300780c */ /* 0x040fe20000f24270 */
[----:B------:R1:W-:Y:S01]  /*8960*/  @P2 STG.E.U16 desc[UR40][R4.64+0x20], R106 ;  /* 0x0000206a04002986 */ /* 0x0003e2000c101528 */
[----:B------:R-:W-:Y:S01]  /*8970*/  ISETP.GT.AND P2, PT, R3, 0x80, P3 ;  /* 0x000000800300780c */ /* 0x000fe20001f44270 */
[----:B------:R-:W-:Y:S01]  /*8980*/  FMUL R75, R75, R136 ;  /* 0x000000884b4b7220 */ /* 0x000fe20000400000 */
[----:B------:R-:W-:Y:S01]  /*8990*/  ISETP.GT.AND P3, PT, R3, 0x88, P3 ;  /* 0x000000880300780c */ /* 0x000fe20001f64270 */
[----:B------:R1:W-:Y:S01]  /*89a0*/  @P0 STG.E.U16 desc[UR40][R4.64+0x22], R107 ;  /* 0x0000226b04000986 */ /* 0x0003e2000c101528 */
[----:B------:R-:W-:Y:S01]  /*89b0*/  F2FP.BF16.F32.PACK_AB R86, RZ, R86 ;  /* 0x00000056ff56723e */ /* 0x000fe200000010ff */
[-C--:B------:R-:W-:Y:S01]  /*89c0*/  FMUL R77, R77, R136.reuse ;  /* 0x000000884d4d7220 */ /* 0x080fe20000400000 */
[----:B------:R-:W-:Y:S01]  /*89d0*/  F2FP.BF16.F32.PACK_AB R87, RZ, R87 ;  /* 0x00000057ff57723e */ /* 0x000fe200000010ff */
[----:B------:R-:W-:Y:S01]  /*89e0*/  FMUL R76, R76, R136 ;  /* 0x000000884c4c7220 */ /* 0x000fe20000400000 */
[----:B------:R-:W-:Y:S01]  /*89f0*/  F2FP.BF16.F32.PACK_AB R72, RZ, R72 ;  /* 0x00000048ff48723e */ /* 0x000fe200000010ff */
[----:B------:R1:W-:Y:S01]  /*8a00*/  @P4 STG.E.U16 desc[UR40][R12.64+0x30], R108 ;  /* 0x0000306c0c004986 */ /* 0x0003e2000c101528 */
[----:B------:R-:W-:Y:S01]  /*8a10*/  F2FP.BF16.F32.PACK_AB R73, RZ, R73 ;  /* 0x00000049ff49723e */ /* 0x000fe200000010ff */
[----:B------:R-:W-:Y:S01]  /*8a20*/  FMUL R78, R78, R136 ;  /* 0x000000884e4e7220 */ /* 0x000fe20000400000 */
[----:B------:R-:W-:Y:S01]  /*8a30*/  F2FP.BF16.F32.PACK_AB R74, RZ, R74 ;  /* 0x0000004aff4a723e */ /* 0x000fe200000010ff */
[----:B------:R1:W-:Y:S01]  /*8a40*/  @P2 STG.E.U16 desc[UR40][R12.64+0x32], R109 ;  /* 0x0000326d0c002986 */ /* 0x0003e2000c101528 */
[C---:B------:R-:W-:Y:S01]  /*8a50*/  ISETP.GT.AND P2, PT, R8.reuse, 0x21, PT ;  /* 0x000000210800780c */ /* 0x040fe20003f44270 */
[-C--:B------:R-:W-:Y:S01]  /*8a60*/  FMUL R79, R79, R136.reuse ;  /* 0x000000884f4f7220 */ /* 0x080fe20000400000 */
[----:B------:R-:W-:Y:S01]  /*8a70*/  F2FP.BF16.F32.PACK_AB R75, RZ, R75 ;  /* 0x0000004bff4b723e */ /* 0x000fe200000010ff */
[----:B------:R1:W-:Y:S01]  /*8a80*/  @P3 STG.E.U16 desc[UR40][R4.64+0x32], R111 ;  /* 0x0000326f04003986 */ /* 0x0003e2000c101528 */
[----:B------:R-:W-:Y:S01]  /*8a90*/  ISETP.GT.AND P3, PT, R8, 0x20, PT ;  /* 0x000000200800780c */ /* 0x000fe20003f64270 */
[-C--:B------:R-:W-:Y:S01]  /*8aa0*/  FMUL R64, R64, R136.reuse ;  /* 0x0000008840407220 */ /* 0x080fe20000400000 */
[C---:B------:R-:W-:Y:S01]  /*8ab0*/  ISETP.GT.AND P4, PT, R3.reuse, RZ, P2 ;  /* 0x000000ff0300720c */ /* 0x040fe20001784270 */
[----:B------:R1:W-:Y:S01]  /*8ac0*/  @P1 STG.E.U16 desc[UR40][R4.64+0x30], R110 ;  /* 0x0000306e04001986 */ /* 0x0003e2000c101528 */
[----:B------:R-:W-:Y:S01]  /*8ad0*/  ISETP.GT.AND P0, PT, R3, RZ, P3 ;  /* 0x000000ff0300720c */ /* 0x000fe20001f04270 */
[-C--:B------:R-:W-:Y:S01]  /*8ae0*/  FMUL R65, R65, R136.reuse ;  /* 0x0000008841417220 */ /* 0x080fe20000400000 */
[----:B------:R-:W-:Y:S01]  /*8af0*/  ISETP.GT.AND P1, PT, R3, 0x8, P2 ;  /* 0x000000080300780c */ /* 0x000fe20001724270 */
[-C--:B------:R-:W-:Y:S01]  /*8b00*/  FMUL R67, R67, R136.reuse ;  /* 0x0000008843437220 */ /* 0x080fe20000400000 */
[----:B------:R-:W-:Y:S01]  /*8b10*/  ISETP.GT.AND P5, PT, R3, 0x8, P3 ;  /* 0x000000080300780c */ /* 0x000fe20001fa4270 */
[-C--:B------:R-:W-:Y:S01]  /*8b20*/  FMUL R66, R66, R136.reuse ;  /* 0x0000008842427220 */ /* 0x080fe20000400000 */
[----:B------:R-:W-:Y:S01]  /*8b30*/  F2FP.BF16.F32.PACK_AB R77, RZ, R77 ;  /* 0x0000004dff4d723e */ /* 0x000fe200000010ff */
[----:B------:R-:W-:Y:S01]  /*8b40*/  FMUL R68, R68, R136 ;  /* 0x0000008844447220 */ /* 0x000fe20000400000 */
        /* <DEDUP_REMOVED lines=14> */
[----:B------:R-:W-:Y:S01]  /*8c30*/  F2FP.BF16.F32.PACK_AB R67, RZ, R67 ;  /* 0x00000043ff43723e */ /* 0x000fe200000010ff */
[----:B------:R1:W-:Y:S01]  /*8c40*/  @P5 STG.E.U16 desc[UR40][R10.64+0x40], R98 ;  /* 0x000040620a005986 */ /* 0x0003e2000c101528 */
[----:B------:R-:W-:Y:S01]  /*8c50*/  ISETP.GT.AND P5, PT, R3, RZ, P0 ;  /* 0x000000ff0300720c */ /* 0x000fe200007a4270 */
[-C--:B------:R-:W-:Y:S01]  /*8c60*/  FMUL R57, R57, R136.reuse ;  /* 0x0000008839397220 */ /* 0x080fe20000400000 */
[----:B------:R-:W-:Y:S01]  /*8c70*/  ISETP.GT.AND P4, PT, R3, RZ, P1 ;  /* 0x000000ff0300720c */ /* 0x000fe20000f84270 */
[----:B------:R-:W-:Y:S01]  /*8c80*/  FMUL R58, R58, R136 ;  /* 0x000000883a3a7220 */ /* 0x000fe20000400000 */
[----:B------:R-:W-:Y:S01]  /*8c90*/  F2FP.BF16.F32.PACK_AB R66, RZ, R66 ;  /* 0x00000042ff42723e */ /* 0x000fe200000010ff */
        /* <DEDUP_REMOVED lines=10> */
[----:B------:R-:W-:Y:S01]  /*8d40*/  FMUL R63, R63, R136 ;  /* 0x000000883f3f7220 */ /* 0x000fe20000400000 */
[----:B------:R-:W-:Y:S01]  /*8d50*/  F2FP.BF16.F32.PACK_AB R56, RZ, R56 ;  /* 0x00000038ff38723e */ /* 0x000fe200000010ff */
[----:B------:R1:W-:Y:S01]  /*8d60*/  @P4 STG.E.U16 desc[UR40][R6.64+0x52], R101 ;  /* 0x0000526506004986 */ /* 0x0003e2000c101528 */
[----:B------:R-:W-:Y:S01]  /*8d70*/  ISETP.GT.AND P4, PT, R3, 0x8, P1 ;  /* 0x000000080300780c */ /* 0x000fe20000f84270 */
[-C--:B------:R-:W-:Y:S01]  /*8d80*/  FMUL R48, R48, R136.reuse ;  /* 0x0000008830307220 */ /* 0x080fe20000400000 */
[----:B------:R-:W-:Y:S01]  /*8d90*/  F2FP.BF16.F32.PACK_AB R57, RZ, R57 ;  /* 0x00000039ff39723e */ /* 0x000fe200000010ff */
[----:B------:R-:W-:Y:S01]  /*8da0*/  FMUL R49, R49, R136 ;  /* 0x0000008831317220 */ /* 0x000fe20000400000 */
[----:B------:R-:W-:Y:S01]  /*8db0*/  F2FP.BF16.F32.PACK_AB R58, RZ, R58 ;  /* 0x0000003aff3a723e */ /* 0x000fe200000010ff */
[-C--:B------:R-:W-:Y:S01]  /*8dc0*/  FMUL R51, R51, R136.reuse ;  /* 0x0000008833337220 */ /* 0x080fe20000400000 */
        /* <DEDUP_REMOVED lines=29> */
[----:B------:R1:W-:Y:S01]  /*8fa0*/  @P2 STG.E.U16 desc[UR40][R4.64+0x42], R91 ;  /* 0x0000425b04002986 */ /* 0x0003e2000c101528 */
[----:B------:R-:W-:Y:S01]  /*8fb0*/  ISETP.GT.AND P2, PT, R8, 0x31, PT ;  /* 0x000000310800780c */ /* 0x000fe20003f44270 */
[-C--:B------:R-:W-:Y:S01]  /*8fc0*/  FMUL R44, R44, R136.reuse ;  /* 0x000000882c2c7220 */ /* 0x080fe20000400000 */
[----:B------:R-:W-:Y:S01]  /*8fd0*/  F2FP.BF16.F32.PACK_AB R51, RZ, R51 ;  /* 0x00000033ff33723e */ /* 0x000fe200000010ff */
[----:B------:R-:W-:Y:S01]  /*8fe0*/  FMUL R45, R45, R136 ;  /* 0x000000882d2d7220 */ /* 0x000fe20000400000 */
[----:B------:R-:W-:Y:S01]  /*8ff0*/  F2FP.BF16.F32.PACK_AB R50, RZ, R50 ;  /* 0x00000032ff32723e */ /* 0x000fe200000010ff */
[----:B------:R1:W-:Y:S01]  /*9000*/  @P4 STG.E.U16 desc[UR40][R12.64+0x50], R92 ;  /* 0x0000505c0c004986 */ /* 0x0003e2000c101528 */
[----:B------:R-:W-:Y:S01]  /*9010*/  ISETP.GT.AND P4, PT, R3, RZ, P2 ;  /* 0x000000ff0300720c */ /* 0x000fe20001784270 */
[----:B------:R-:W-:Y:S01]  /*9020*/  FMUL R46, R46, R136 ;  /* 0x000000882e2e7220 */ /* 0x000fe20000400000 */
[----:B------:R-:W-:Y:S01]  /*9030*/  F2FP.BF16.F32.PACK_AB R52, RZ, R52 ;  /* 0x00000034ff34723e */ /* 0x000fe200000010ff */
[----:B------:R1:W-:Y:S01]  /*9040*/  @P3 STG.E.U16 desc[UR40][R12.64+0x52], R93 ;  /* 0x0000525d0c003986 */ /* 0x0003e2000c101528 */
[----:B------:R-:W-:Y:S01]  /*9050*/  ISETP.GT.AND P3, PT, R8, 0x30, PT ;  /* 0x000000300800780c */ /* 0x000fe20003f64270 */
[-C--:B------:R-:W-:Y:S01]  /*9060*/  FMUL R47, R47, R136.reuse ;  /* 0x000000882f2f7220 */ /* 0x080fe20000400000 */
[----:B------:R-:W-:Y:S01]  /*9070*/  F2FP.BF16.F32.PACK_AB R53, RZ, R53 ;  /* 0x00000035ff35723e */ /* 0x000fe200000010ff */
[----:B------:R1:W-:Y:S01]  /*9080*/  @P0 STG.E.U16 desc[UR40][R4.64+0x50], R94 ;  /* 0x0000505e04000986 */ /* 0x0003e2000c101528 */
[C---:B------:R-:W-:Y:S01]  /*9090*/  ISETP.GT.AND P0, PT, R3.reuse, RZ, P3 ;  /* 0x000000ff0300720c */ /* 0x040fe20001f04270 */
[-C--:B------:R-:W-:Y:S01]  /*90a0*/  FMUL R32, R32, R136.reuse ;  /* 0x0000008820207220 */ /* 0x080fe20000400000 */
[C---:B------:R-:W-:Y:S01]  /*90b0*/  ISETP.GT.AND P5, PT, R3.reuse, 0x8, P3 ;  /* 0x000000080300780c */ /* 0x040fe20001fa4270 */
[----:B------:R1:W-:Y:S01]  /*90c0*/  @P1 STG.E.U16 desc[UR40][R4.64+0x52], R95 ;  /* 0x0000525f04001986 */ /* 0x0003e2000c101528 */
[----:B------:R-:W-:Y:S01]  /*90d0*/  ISETP.GT.AND P1, PT, R3, 0x8, P2 ;  /* 0x000000080300780c */ /* 0x000fe20001724270 */
[----:B------:R-:W-:Y:S01]  /*90e0*/  FMUL R33, R33, R136 ;  /* 0x0000008821217220 */ /* 0x000fe20000400000 */
[----:B------:R-:W-:Y:S01]  /*90f0*/  F2FP.BF16.F32.PACK_AB R54, RZ, R54 ;  /* 0x00000036ff36723e */ /* 0x000fe200000010ff */
[----:B------:R1:W-:Y:S01]  /*9100*/  @P4 STG.E.U16 desc[UR40][R6.64+0x62], R81 ;  /* 0x0000625106004986 */ /* 0x0003e2000c101528 */
[----:B------:R-:W-:Y:S01]  /*9110*/  F2FP.BF16.F32.PACK_AB R55, RZ, R55 ;  /* 0x00000037ff37723e */ /* 0x000fe200000010ff */
[----:B------:R-:W-:Y:S01]  /*9120*/  FMUL R34, R34, R136 ;  /* 0x0000008822227220 */ /* 0x000fe20000400000 */
[----:B------:R-:W-:Y:S01]  /*9130*/  F2FP.BF16.F32.PACK_AB R40, RZ, R40 ;  /* 0x00000028ff28723e */ /* 0x000fe200000010ff */
[-C--:B------:R-:W-:Y:S01]  /*9140*/  FMUL R35, R35, R136.reuse ;  /* 0x0000008823237220 */ /* 0x080fe20000400000 */
[----:B------:R-:W-:Y:S01]  /*9150*/  F2FP.BF16.F32.PACK_AB R41, RZ, R41 ;  /* 0x00000029ff29723e */ /* 0x000fe200000010ff */
[----:B------:R1:W-:Y:S01]  /*9160*/  @P0 STG.E.U16 desc[UR40][R6.64+0x60], R80 ;  /* 0x0000605006000986 */ /* 0x0003e2000c101528 */
[----:B------:R-:W-:Y:S01]  /*9170*/  ISETP.GT.AND P0, PT, R8, 0x38, PT ;  /* 0x000000380800780c */ /* 0x000fe20003f04270 */
        /* <DEDUP_REMOVED lines=9> */
[----:B------:R-:W-:Y:S01]  /*9210*/  ISETP.GT.AND P4, PT, R3, RZ, P1 ;  /* 0x000000ff0300720c */ /* 0x000fe20000f84270 */
        /* <DEDUP_REMOVED lines=10> */
[----:B------:R1:W-:Y:S01]  /*92c0*/  @P5 STG.E.U16 desc[UR40][R6.64+0x70], R84 ;  /* 0x0000705406005986 */ /* 0x0003e2000c101528 */
[C---:B------:R-:W-:Y:S01]  /*92d0*/  ISETP.GT.AND P5, PT, R3.reuse, 0x8, P0 ;  /* 0x000000080300780c */ /* 0x040fe200007a4270 */
[-C--:B------:R-:W-:Y:S01]  /*92e0*/  FMUL R28, R28, R136.reuse ;  /* 0x000000881c1c7220 */ /* 0x080fe20000400000 */
[----:B------:R-:W-:Y:S01]  /*92f0*/  F2FP.BF16.F32.PACK_AB R33, RZ, R33 ;  /* 0x00000021ff21723e */ /* 0x000fe200000010ff */
[----:B------:R1:W-:Y:S01]  /*9300*/  @P4 STG.E.U16 desc[UR40][R6.64+0x72], R85 ;  /* 0x0000725506004986 */ /* 0x0003e2000c101528 */
[----:B------:R-:W-:Y:S01]  /*9310*/  ISETP.GT.AND P4, PT, R3, 0x8, P1 ;  /* 0x000000080300780c */ /* 0x000fe20000f84270 */
[----:B------:R-:W-:Y:S01]  /*9320*/  FMUL R29, R29, R136 ;  /* 0x000000881d1d7220 */ /* 0x000fe20000400000 */
[----:B------:R-:W-:Y:S01]  /*9330*/  F2FP.BF16.F32.PACK_AB R34, RZ, R34 ;  /* 0x00000022ff22723e */ /* 0x000fe200000010ff */
[-C--:B------:R-:W-:Y:S01]  /*9340*/  FMUL R30, R30, R136.reuse ;  /* 0x000000881e1e7220 */ /* 0x080fe20000400000 */
[----:B------:R-:W-:Y:S01]  /*9350*/  F2FP.BF16.F32.PACK_AB R35, RZ, R35 ;  /* 0x00000023ff23723e */ /* 0x000fe200000010ff */
[----:B------:R-:W-:Y:S01]  /*9360*/  FMUL R31, R31, R136 ;  /* 0x000000881f1f7220 */ /* 0x000fe20000400000 */
[----:B------:R-:W-:-:S02]  /*9370*/  F2FP.BF16.F32.PACK_AB R36, RZ, R36 ;  /* 0x00000024ff24723e */ /* 0x000fc400000010ff */
[----:B------:R-:W-:Y:S01]  /*9380*/  F2FP.BF16.F32.PACK_AB R37, RZ, R37 ;  /* 0x00000025ff25723e */ /* 0x000fe200000010ff */
[----:B------:R1:W-:Y:S01]  /*9390*/  @P5 STG.E.U16 desc[UR40][R10.64+0x70], R86 ;  /* 0x000070560a005986 */ /* 0x0003e2000c101528 */
[C---:B------:R-:W-:Y:S02]  /*93a0*/  ISETP.GT.AND P5, PT, R3.reuse, 0x80, P3 ;  /* 0x000000800300780c */ /* 0x040fe40001fa4270 */
[C---:B------:R-:W-:Y:S01]  /*93b0*/  ISETP.GT.AND P3, PT, R3.reuse, 0x88, P3 ;  /* 0x000000880300780c */ /* 0x040fe20001f64270 */
[----:B------:R1:W-:Y:S01]  /*93c0*/  @P4 STG.E.U16 desc[UR40][R10.64+0x72], R87 ;  /* 0x000072570a004986 */ /* 0x0003e2000c101528 */
[C---:B------:R-:W-:Y:S02]  /*93d0*/  ISETP.GT.AND P4, PT, R3.reuse, 0x80, P2 ;  /* 0x000000800300780c */ /* 0x040fe40001784270 */
[----:B------:R-:W-:Y:S02]  /*93e0*/  ISETP.GT.AND P2, PT, R3, 0x88, P2 ;  /* 0x000000880300780c */ /* 0x000fe40001744270 */
[----:B------:R-:W-:-:S02]  /*93f0*/  F2FP.BF16.F32.PACK_AB R38, RZ, R38 ;  /* 0x00000026ff26723e */ /* 0x000fc400000010ff */
[----:B------:R-:W-:Y:S02]  /*9400*/  F2FP.BF16.F32.PACK_AB R39, RZ, R39 ;  /* 0x00000027ff27723e */ /* 0x000fe400000010ff */
[----:B------:R-:W-:Y:S01]  /*9410*/  F2FP.BF16.F32.PACK_AB R24, RZ, R24 ;  /* 0x00000018ff18723e */ /* 0x000fe200000010ff */
[----:B------:R1:W-:Y:S01]  /*9420*/  @P5 STG.E.U16 desc[UR40][R12.64+0x60], R72 ;  /* 0x000060480c005986 */ /* 0x0003e2000c101528 */
[----:B------:R-:W-:Y:S02]  /*9430*/  F2FP.BF16.F32.PACK_AB R25, RZ, R25 ;  /* 0x00000019ff19723e */ /* 0x000fe400000010ff */
[----:B------:R-:W-:Y:S01]  /*9440*/  F2FP.BF16.F32.PACK_AB R26, RZ, R26 ;  /* 0x0000001aff1a723e */ /* 0x000fe200000010ff */
[----:B------:R1:W-:Y:S01]  /*9450*/  @P4 STG.E.U16 desc[UR40][R12.64+0x62], R73 ;  /* 0x000062490c004986 */ /* 0x0003e2000c101528 */
[C---:B------:R-:W-:Y:S02]  /*9460*/  ISETP.GT.AND P4, PT, R3.reuse, 0x80, P0 ;  /* 0x000000800300780c */ /* 0x040fe40000784270 */
[C---:B------:R-:W-:Y:S01]  /*9470*/  ISETP.GT.AND P0, PT, R3.reuse, 0x88, P0 ;  /* 0x000000880300780c */ /* 0x040fe20000704270 */
[----:B------:R1:W-:Y:S01]  /*9480*/  @P3 STG.E.U16 desc[UR40][R4.64+0x60], R74 ;  /* 0x0000604a04003986 */ /* 0x0003e2000c101528 */
[----:B------:R-:W-:-:S02]  /*9490*/  ISETP.GT.AND P3, PT, R3, 0x80, P1 ;  /* 0x000000800300780c */ /* 0x000fc40000f64270 */
[C---:B------:R-:W-:Y:S01]  /*94a0*/  ISETP.GT.AND P1, PT, R3.reuse, 0x88, P1 ;  /* 0x000000880300780c */ /* 0x040fe20000f24270 */
[----:B------:R1:W-:Y:S01]  /*94b0*/  @P2 STG.E.U16 desc[UR40][R4.64+0x62], R75 ;  /* 0x0000624b04002986 */ /* 0x0003e2000c101528 */
[C---:B------:R-:W-:Y:S02]  /*94c0*/  ISETP.GT.AND P2, PT, R8.reuse, 0x41, PT ;  /* 0x000000410800780c */ /* 0x040fe40003f44270 */
[----:B------:R-:W-:Y:S02]  /*94d0*/  F2FP.BF16.F32.PACK_AB R27, RZ, R27 ;  /* 0x0000001bff1b723e */ /* 0x000fe400000010ff */
[----:B------:R-:W-:Y:S01]  /*94e0*/  F2FP.BF16.F32.PACK_AB R28, RZ, R28 ;  /* 0x0000001cff1c723e */ /* 0x000fe200000010ff */
[----:B------:R1:W-:Y:S01]  /*94f0*/  @P4 STG.E.U16 desc[UR40][R12.64+0x70], R76 ;  /* 0x0000704c0c004986 */ /* 0x0003e2000c101528 */
[----:B------:R-:W-:Y:S02]  /*9500*/  ISETP.GT.AND P4, PT, R3, RZ, P2 ;  /* 0x000000ff0300720c */ /* 0x000fe40001784270 */
[----:B------:R-:W-:Y:S01]  /*9510*/  F2FP.BF16.F32.PACK_AB R29, RZ, R29 ;  /* 0x0000001dff1d723e */ /* 0x000fe200000010ff */
[----:B------:R1:W-:Y:S01]  /*9520*/  @P3 STG.E.U16 desc[UR40][R12.64+0x72], R77 ;  /* 0x0000724d0c003986 */ /* 0x0003e2000c101528 */
[----:B------:R-:W-:-:S02]  /*9530*/  ISETP.GT.AND P3, PT, R8, 0x40, PT ;  /* 0x000000400800780c */ /* 0x000fc40003f64270 */
[----:B------:R-:W-:Y:S01]  /*9540*/  F2FP.BF16.F32.PACK_AB R30, RZ, R30 ;  /* 0x0000001eff1e723e */ /* 0x000fe200000010ff */
[----:B------:R1:W-:Y:S01]  /*9550*/  @P0 STG.E.U16 desc[UR40][R4.64+0x70], R78 ;  /* 0x0000704e04000986 */ /* 0x0003e2000c101528 */
[C---:B------:R-:W-:Y:S02]  /*9560*/  ISETP.GT.AND P0, PT, R3.reuse, RZ, P3 ;  /* 0x000000ff0300720c */ /* 0x040fe40001f04270 */
[C---:B------:R-:W-:Y:S01]  /*9570*/  ISETP.GT.AND P5, PT, R3.reuse, 0x8, P3 ;  /* 0x000000080300780c */ /* 0x040fe20001fa4270 */
[----:B------:R1:W-:Y:S01]  /*9580*/  @P1 STG.E.U16 desc[UR40][R4.64+0x72], R79 ;  /* 0x0000724f04001986 */ /* 0x0003e2000c101528 */
[----:B------:R-:W-:Y:S02]  /*9590*/  ISETP.GT.AND P1, PT, R3, 0x8, P2 ;  /* 0x000000080300780c */ /* 0x000fe40001724270 */
[----:B------:R-:W-:Y:S01]  /*95a0*/  F2FP.BF16.F32.PACK_AB R31, RZ, R31 ;  /* 0x0000001fff1f723e */ /* 0x000fe200000010ff */
[----:B------:R1:W-:Y:S06]  /*95b0*/  @P4 STG.E.U16 desc[UR40][R6.64+0x82], R65 ;  /* 0x0000824106004986 */ /* 0x0003ec000c101528 */
[----:B------:R1:W-:Y:S01]  /*95c0*/  @P0 STG.E.U16 desc[UR40][R6.64+0x80], R64 ;  /* 0x0000804006000986 */ /* 0x0003e2000c101528 */
[----:B------:R-:W-:-:S03]  /*95d0*/  ISETP.GT.AND P0, PT, R8, 0x48, PT ;  /* 0x000000480800780c */ /* 0x000fc60003f04270 */
[----:B------:R1:W-:Y:S01]  /*95e0*/  @P1 STG.E.U16 desc[UR40][R10.64+0x82], R67 ;  /* 0x000082430a001986 */ /* 0x0003e2000c101528 */
[----:B------:R-:W-:-:S03]  /*95f0*/  ISETP.GT.AND P1, PT, R8, 0x49, PT ;  /* 0x000000490800780c */ /* 0x000fc60003f24270 */
[----:B------:R1:W-:Y:S01]  /*9600*/  @P5 STG.E.U16 desc[UR40][R10.64+0x80], R66 ;  /* 0x000080420a005986 */ /* 0x0003e2000c101528 */
[C---:B------:R-:W-:Y:S02]  /*9610*/  ISETP.GT.AND P5, PT, R3.reuse, RZ, P0 ;  /* 0x000000ff0300720c */ /* 0x040fe400007a4270 */
[----:B------:R-:W-:-:S11]  /*9620*/  ISETP.GT.AND P4, PT, R3, RZ, P1 ;  /* 0x000000ff0300720c */ /* 0x000fd60000f84270 */
[----:B------:R1:W-:Y:S01]  /*9630*/  @P5 STG.E.U16 desc[UR40][R6.64+0x90], R68 ;  /* 0x0000904406005986 */ /* 0x0003e2000c101528 */
[----:B------:R-:W-:-:S03]  /*9640*/  ISETP.GT.AND P5, PT, R3, 0x8, P0 ;  /* 0x000000080300780c */ /* 0x000fc600007a4270 */
[----:B------:R1:W-:Y:S01]  /*9650*/  @P4 STG.E.U16 desc[UR40][R6.64+0x92], R69 ;  /* 0x0000924506004986 */ /* 0x0003e2000c101528 */
[----:B------:R-:W-:-:S09]  /*9660*/  ISETP.GT.AND P4, PT, R3, 0x8, P1 ;  /* 0x000000080300780c */ /* 0x000fd20000f84270 */
[----:B------:R1:W-:Y:S01]  /*9670*/  @P5 STG.E.U16 desc[UR40][R10.64+0x90], R70 ;  /* 0x000090460a005986 */ /* 0x0003e2000c101528 */
[C---:B------:R-:W-:Y:S02]  /*9680*/  ISETP.GT.AND P5, PT, R3.reuse, 0x80, P3 ;  /* 0x000000800300780c */ /* 0x040fe40001fa4270 */
[C---:B------:R-:W-:Y:S01]  /*9690*/  ISETP.GT.AND P3, PT, R3.reuse, 0x88, P3 ;  /* 0x000000880300780c */ /* 0x040fe20001f64270 */
[----:B------:R1:W-:Y:S01]  /*96a0*/  @P4 STG.E.U16 desc[UR40][R10.64+0x92], R71 ;  /* 0x000092470a004986 */ /* 0x0003e2000c101528 */
[C---:B------:R-:W-:Y:S02]  /*96b0*/  ISETP.GT.AND P4, PT, R3.reuse, 0x80, P2 ;  /* 0x000000800300780c */ /* 0x040fe40001784270 */
[----:B------:R-:W-:-:S07]  /*96c0*/  ISETP.GT.AND P2, PT, R3, 0x88, P2 ;  /* 0x000000880300780c */ /* 0x000fce0001744270 */
[----:B------:R1:W-:Y:S04]  /*96d0*/  @P5 STG.E.U16 desc[UR40][R12.64+0x80], R56 ;  /* 0x000080380c005986 */ /* 0x0003e8000c101528 */
[----:B------:R1:W-:Y:S01]  /*96e0*/  @P4 STG.E.U16 desc[UR40][R12.64+0x82], R57 ;  /* 0x000082390c004986 */ /* 0x0003e2000c101528 */
[C---:B------:R-:W-:Y:S02]  /*96f0*/  ISETP.GT.AND P4, PT, R3.reuse, 0x80, P0 ;  /* 0x000000800300780c */ /* 0x040fe40000784270 */
[C---:B------:R-:W-:Y:S01]  /*9700*/  ISETP.GT.AND P0, PT, R3.reuse, 0x88, P0 ;  /* 0x000000880300780c */ /* 0x040fe20000704270 */
[----:B------:R1:W-:Y:S01]  /*9710*/  @P3 STG.E.U16 desc[UR40][R4.64+0x80], R58 ;  /* 0x0000803a04003986 */ /* 0x0003e2000c101528 */
[C---:B------:R-:W-:Y:S02]  /*9720*/  ISETP.GT.AND P3, PT, R3.reuse, 0x80, P1 ;  /* 0x000000800300780c */ /* 0x040fe40000f64270 */
[----:B------:R-:W-:Y:S01]  /*9730*/  ISETP.GT.AND P1, PT, R3, 0x88, P1 ;  /* 0x000000880300780c */ /* 0x000fe20000f24270 */
[----:B------:R1:W-:Y:S01]  /*9740*/  @P2 STG.E.U16 desc[UR40][R4.64+0x82], R59 ;  /* 0x0000823b04002986 */ /* 0x0003e2000c101528 */
[----:B------:R-:W-:-:S05]  /*9750*/  ISETP.GT.AND P2, PT, R8, 0x51, PT ;  /* 0x000000510800780c */ /* 0x000fca0003f44270 */
[----:B------:R1:W-:Y:S01]  /*9760*/  @P4 STG.E.U16 desc[UR40][R12.64+0x90], R60 ;  /* 0x0000903c0c004986 */ /* 0x0003e2000c101528 */
[----:B------:R-:W-:-:S03]  /*9770*/  ISETP.GT.AND P4, PT, R3, RZ, P2 ;  /* 0x000000ff0300720c */ /* 0x000fc60001784270 */
[----:B------:R1:W-:Y:S01]  /*9780*/  @P3 STG.E.U16 desc[UR40][R12.64+0x92], R61 ;  /* 0x0000923d0c003986 */ /* 0x0003e2000c101528 */
[----:B------:R-:W-:-:S03]  /*9790*/  ISETP.GT.AND P3, PT, R8, 0x50, PT ;  /* 0x000000500800780c */ /* 0x000fc60003f64270 */
[----:B------:R1:W-:Y:S01]  /*97a0*/  @P0 STG.E.U16 desc[UR40][R4.64+0x90], R62 ;  /* 0x0000903e04000986 */ /* 0x0003e2000c101528 */
[C---:B------:R-:W-:Y:S02]  /*97b0*/  ISETP.GT.AND P0, PT, R3.reuse, RZ, P3 ;  /* 0x000000ff0300720c */ /* 0x040fe40001f04270 */
[C---:B------:R-:W-:Y:S01]  /*97c0*/  ISETP.GT.AND P5, PT, R3.reuse, 0x8, P3 ;  /* 0x000000080300780c */ /* 0x040fe20001fa4270 */
[----:B------:R1:W-:Y:S01]  /*97d0*/  @P1 STG.E.U16 desc[UR40][R4.64+0x92], R63 ;  /* 0x0000923f04001986 */ /* 0x0003e2000c101528 */
[----:B------:R-:W-:-:S03]  /*97e0*/  ISETP.GT.AND P1, PT, R3, 0x8, P2 ;  /* 0x000000080300780c */ /* 0x000fc60001724270 */
        /* <DEDUP_REMOVED lines=25> */
[----:B------:R1:W-:Y:S06]  /*9980*/  @P2 STG.E.U16 desc[UR40][R4.64+0xa2], R43 ;  /* 0x0000a22b04002986 */ /* 0x0003ec000c101528 */
[----:B------:R1:W-:Y:S04]  /*9990*/  @P4 STG.E.U16 desc[UR40][R12.64+0xb0], R44 ;  /* 0x0000b02c0c004986 */ /* 0x0003e8000c101528 */
[----:B------:R1:W-:Y:S01]  /*99a0*/  @P3 STG.E.U16 desc[UR40][R12.64+0xb2], R45 ;  /* 0x0000b22d0c003986 */ /* 0x0003e2000c101528 */
[----:B------:R-:W-:-:S03]  /*99b0*/  ISETP.GT.AND P3, PT, R8, 0x60, PT ;  /* 0x000000600800780c */ /* 0x000fc60003f64270 */
[----:B------:R1:W-:Y:S01]  /*99c0*/  @P0 STG.E.U16 desc[UR40][R4.64+0xb0], R46 ;  /* 0x0000b02e04000986 */ /* 0x0003e2000c101528 */
[----:B------:R-:W-:Y:S02]  /*99d0*/  ISETP.GT.AND P0, PT, R8, 0x61, PT ;  /* 0x000000610800780c */ /* 0x000fe40003f04270 */
[C---:B------:R-:W-:Y:S01]  /*99e0*/  ISETP.GT.AND P4, PT, R3.reuse, 0x8, P3 ;  /* 0x000000080300780c */ /* 0x040fe20001f84270 */
[----:B------:R1:W-:Y:S01]  /*99f0*/  @P1 STG.E.U16 desc[UR40][R4.64+0xb2], R47 ;  /* 0x0000b22f04001986 */ /* 0x0003e2000c101528 */
[C---:B------:R-:W-:Y:S02]  /*9a00*/  ISETP.GT.AND P1, PT, R3.reuse, RZ, P3 ;  /* 0x000000ff0300720c */ /* 0x040fe40001f24270 */
[C---:B------:R-:W-:Y:S02]  /*9a10*/  ISETP.GT.AND P2, PT, R3.reuse, RZ, P0 ;  /* 0x000000ff0300720c */ /* 0x040fe40000744270 */
[----:B------:R-:W-:-:S09]  /*9a20*/  ISETP.GT.AND P5, PT, R3, 0x8, P0 ;  /* 0x000000080300780c */ /* 0x000fd200007a4270 */
[----:B------:R1:W-:Y:S01]  /*9a30*/  @P1 STG.E.U16 desc[UR40][R6.64+0xc0], R32 ;  /* 0x0000c02006001986 */ /* 0x0003e2000c101528 */
[----:B------:R-:W-:-:S03]  /*9a40*/  ISETP.GT.AND P1, PT, R8, 0x68, PT ;  /* 0x000000680800780c */ /* 0x000fc60003f24270 */
[----:B------:R1:W-:Y:S01]  /*9a50*/  @P2 STG.E.U16 desc[UR40][R6.64+0xc2], R33 ;  /* 0x0000c22106002986 */ /* 0x0003e2000c101528 */
[----:B------:R-:W-:-:S03]  /*9a60*/  ISETP.GT.AND P2, PT, R8, 0x69, PT ;  /* 0x000000690800780c */ /* 0x000fc60003f44270 */
[----:B------:R1:W-:Y:S01]  /*9a70*/  @P4 STG.E.U16 desc[UR40][R10.64+0xc0], R34 ;  /* 0x0000c0220a004986 */ /* 0x0003e2000c101528 */
[----:B------:R-:W-:-:S03]  /*9a80*/  ISETP.GT.AND P4, PT, R3, RZ, P2 ;  /* 0x000000ff0300720c */ /* 0x000fc60001784270 */
[----:B------:R1:W-:Y:S01]  /*9a90*/  @P5 STG.E.U16 desc[UR40][R10.64+0xc2], R35 ;  /* 0x0000c2230a005986 */ /* 0x0003e2000c101528 */
[----:B------:R-:W-:-:S09]  /*9aa0*/  ISETP.GT.AND P5, PT, R3, RZ, P1 ;  /* 0x000000ff0300720c */ /* 0x000fd20000fa4270 */
        /* <DEDUP_REMOVED lines=10> */
[----:B------:R1:W-:Y:S01]  /*9b50*/  @P4 STG.E.U16 desc[UR40][R12.64+0xc0], R24 ;  /* 0x0000c0180c004986 */ /* 0x0003e2000c101528 */
[C---:B------:R-:W-:Y:S02]  /*9b60*/  ISETP.GT.AND P4, PT, R3.reuse, 0x80, P1 ;  /* 0x000000800300780c */ /* 0x040fe40000f84270 */
[C---:B------:R-:W-:Y:S01]  /*9b70*/  ISETP.GT.AND P1, PT, R3.reuse, 0x88, P1 ;  /* 0x000000880300780c */ /* 0x040fe20000f24270 */
[----:B------:R1:W-:Y:S01]  /*9b80*/  @P5 STG.E.U16 desc[UR40][R12.64+0xc2], R25 ;  /* 0x0000c2190c005986 */ /* 0x0003e2000c101528 */
[C---:B------:R-:W-:Y:S02]  /*9b90*/  ISETP.GT.AND P5, PT, R3.reuse, 0x80, P2 ;  /* 0x000000800300780c */ /* 0x040fe400017a4270 */
[----:B------:R-:W-:Y:S01]  /*9ba0*/  ISETP.GT.AND P2, PT, R3, 0x88, P2 ;  /* 0x000000880300780c */ /* 0x000fe20001744270 */
[----:B------:R1:W-:Y:S04]  /*9bb0*/  @P3 STG.E.U16 desc[UR40][R4.64+0xc0], R26 ;  /* 0x0000c01a04003986 */ /* 0x0003e8000c101528 */
[----:B------:R1:W-:Y:S04]  /*9bc0*/  @P0 STG.E.U16 desc[UR40][R4.64+0xc2], R27 ;  /* 0x0000c21b04000986 */ /* 0x0003e8000c101528 */
[----:B------:R1:W-:Y:S04]  /*9bd0*/  @P4 STG.E.U16 desc[UR40][R12.64+0xd0], R28 ;  /* 0x0000d01c0c004986 */ /* 0x0003e8000c101528 */
[----:B------:R1:W-:Y:S04]  /*9be0*/  @P5 STG.E.U16 desc[UR40][R12.64+0xd2], R29 ;  /* 0x0000d21d0c005986 */ /* 0x0003e8000c101528 */
[----:B------:R1:W-:Y:S04]  /*9bf0*/  @P1 STG.E.U16 desc[UR40][R4.64+0xd0], R30 ;  /* 0x0000d01e04001986 */ /* 0x0003e8000c101528 */
[----:B------:R1:W-:Y:S02]  /*9c00*/  @P2 STG.E.U16 desc[UR40][R4.64+0xd2], R31 ;  /* 0x0000d21f04002986 */ /* 0x0003e4000c101528 */
.L_x_249:
[----:B------:R-:W-:Y:S05]  /*9c10*/  BSYNC B0 ;  /* 0x0000000000007941 */ /* 0x000fea0003800000 */
.L_x_29:
[----:B------:R-:W-:Y:S01]  /*9c20*/  ULDC UR4, c[0x0][0xc] ;  /* 0x0000030000047ab9 */ /* 0x000fe20000000800 */
[----:B------:R-:W-:Y:S01]  /*9c30*/  ULDC UR5, c[0x0][0x10] ;  /* 0x0000040000057ab9 */ /* 0x000fe20000000800 */
[----:B------:R-:W2:Y:S01]  /*9c40*/  LDC R3, c[0x0][0x14] ;  /* 0x00000500ff037b82 */ /* 0x000ea20000000800 */
[----:B------:R-:W-:Y:S01]  /*9c50*/  UIMAD.WIDE.U32 UR4, UR4, UR5, URZ ;  /* 0x00000005040472a5 */ /* 0x000fe2000f8e003f */
[----:B------:R-:W-:Y:S02]  /*9c60*/  IMAD.MOV.U32 R139, RZ, RZ, -0x1 ;  /* 0xffffffffff8b7424 */ /* 0x000fe400078e00ff */
[----:B------:R-:W-:-:S03]  /*9c70*/  IMAD.MOV.U32 R23, RZ, RZ, -0x1 ;  /* 0xffffffffff177424 */ /* 0x000fc600078e00ff */
[----:B--2---:R-:W-:-:S04]  /*9c80*/  IMAD.WIDE.U32 R16, R3, UR4, R16 ;  /* 0x0000000403107c25 */ /* 0x004fc8000f8e0010 */
[----:B------:R-:W-:Y:S01]  /*9c90*/  IMAD R3, R3, UR5, RZ ;  /* 0x0000000503037c24 */ /* 0x000fe2000f8e02ff */
[----:B------:R-:W-:Y:S02]  /*9ca0*/  ULDC.64 UR4, c[0x0][0x650] ;  /* 0x0001940000047ab9 */ /* 0x000fe40000000a00 */
[----:B------:R-:W-:Y:S01]  /*9cb0*/  ISETP.GE.U32.AND P0, PT, R16, UR4, PT ;  /* 0x0000000410007c0c */ /* 0x000fe2000bf06070 */
[--C-:B------:R-:W-:Y:S01]  /*9cc0*/  IMAD.IADD R17, R17, 0x1, R3.reuse ;  /* 0x0000000111117824 */ /* 0x100fe200078e0203 */
[----:B------:R-:W-:-:S04]  /*9cd0*/  PRMT R3, RZ, 0x7610, R3 ;  /* 0x00007610ff037816 */ /* 0x000fc80000000003 */
[----:B------:R-:W-:-:S13]  /*9ce0*/  ISETP.GE.U32.AND.EX P0, PT, R17, UR5, PT, P0 ;  /* 0x0000000511007c0c */ /* 0x000fda000bf06100 */
[----:B------:R-:W-:Y:S05]  /*9cf0*/  @P0 BRA `(.L_x_250) ;  /* 0x0000000400640947 */ /* 0x000fea0003800000 */
[----:B01--4-:R-:W0:Y:S01]  /*9d00*/  S2R R12, SR_CTAID.X ;  /* 0x00000000000c7919 */ /* 0x013e220000002500 */
[----:B---3--:R-:W1:Y:S01]  /*9d10*/  LDC.64 R10, c[0x0][0x628] ;  /* 0x00018a00ff0a7b82 */ /* 0x008e620000000a00 */
[----:B------:R-:W-:Y:S01]  /*9d20*/  ULDC UR4, c[0x0][0x150] ;  /* 0x0000540000047ab9 */ /* 0x000fe20000000800 */
[----:B------:R-:W-:Y:S01]  /*9d30*/  IMAD.MOV.U32 R8, RZ, RZ, R16 ;  /* 0x000000ffff087224 */ /* 0x000fe200078e0010 */
[----:B------:R-:W2:Y:S01]  /*9d40*/  S2R R24, SR_CTAID.Y ;  /* 0x0000000000187919 */ /* 0x000ea20000002600 */
[----:B------:R-:W-:-:S04]  /*9d50*/  IMAD.MOV.U32 R9, RZ, RZ, R17 ;  /* 0x000000ffff097224 */ /* 0x000fc800078e0011 */
[----:B------:R-:W3:Y:S08]  /*9d60*/  LDC R21, c[0x0][0x144] ;  /* 0x00005100ff157b82 */ /* 0x000ef00000000800 */
[----:B------:R-:W4:Y:S08]  /*9d70*/  LDC R0, c[0x0][0x630] ;  /* 0x00018c00ff007b82 */ /* 0x000f300000000800 */
[----:B------:R-:W2:Y:S01]  /*9d80*/  LDC.64 R14, c[0x0][0x620] ;  /* 0x00018800ff0e7b82 */ /* 0x000ea20000000a00 */
[----:B-1----:R-:W-:-:S04]  /*9d90*/  ISETP.NE.U32.AND P0, PT, R10, RZ, PT ;  /* 0x000000ff0a00720c */ /* 0x002fc80003f05070 */
[----:B------:R-:W-:Y:S02]  /*9da0*/  ISETP.NE.AND.EX P0, PT, R11, RZ, PT, P0 ;  /* 0x000000ff0b00720c */ /* 0x000fe40003f05300 */
[----:B0-----:R-:W-:-:S05]  /*9db0*/  I2FP.F32.U32 R3, R12 ;  /* 0x0000000c00037245 */ /* 0x001fca0000201000 */
[----:B------:R-:W-:-:S04]  /*9dc0*/  FMUL R3, R3, UR4 ;  /* 0x0000000403037c20 */ /* 0x000fc80008400000 */
[----:B------:R0:W1:Y:S02]  /*9dd0*/  F2I.U32.TRUNC.NTZ R20, R3 ;  /* 0x0000000300147305 */ /* 0x000064000020f000 */
[----:B---34-:R-:W-:Y:S05]  /*9de0*/  @!P0 BRA `(.L_x_251) ;  /* 0x0000000000288947 */ /* 0x018fea0003800000 */
[----:B0-----:R-:W0:Y:S02]  /*9df0*/  LDC R3, c[0x0][0x634] ;  /* 0x00018d00ff037b82 */ /* 0x001e240000000800 */
        /* <DEDUP_REMOVED lines=9> */
.L_x_251:
[----:B------:R-:W3:Y:S01]  /*9e90*/  LDC.64 R28, c[0x0][0x640] ;  /* 0x00019000ff1c7b82 */ /* 0x000ee20000000a00 */
[-CC-:B------:R-:W-:Y:S01]  /*9ea0*/  SHF.R.U64 R23, R8, R0.reuse, R9.reuse ;  /* 0x0000000008177219 */ /* 0x180fe20000001209 */
[----:B-1----:R-:W-:Y:S01]  /*9eb0*/  IMAD.MOV R20, RZ, RZ, -R20 ;  /* 0x000000ffff147224 */ /* 0x002fe200078e0a14 */
[----:B------:R-:W-:Y:S01]  /*9ec0*/  SHF.R.U32.HI R0, RZ, R0, R9 ;  /* 0x00000000ff007219 */ /* 0x000fe20000011609 */
[----:B------:R-:W-:Y:S01]  /*9ed0*/  ULDC UR4, c[0x0][0x154] ;  /* 0x0000550000047ab9 */ /* 0x000fe20000000800 */
[----:B0-----:R-:W-:Y:S01]  /*9ee0*/  IADD3 R3, P0, RZ, -R23, RZ ;  /* 0x80000017ff037210 */ /* 0x001fe20007f1e0ff */
[----:B------:R-:W-:Y:S02]  /*9ef0*/  IMAD R21, R21, R20, R12 ;  /* 0x0000001415157224 */ /* 0x000fe400078e020c */
[----:B------:R-:W0:Y:S01]  /*9f00*/  LDC R6, c[0x0][0x618] ;  /* 0x00018600ff067b82 */ /* 0x000e220000000800 */
[----:B------:R-:W-:Y:S02]  /*9f10*/  IMAD.MOV.U32 R7, RZ, RZ, 0x1 ;  /* 0x00000001ff077424 */ /* 0x000fe400078e00ff */
[----:B------:R-:W-:-:S04]  /*9f20*/  IMAD.X R5, RZ, RZ, ~R0, P0 ;  /* 0x000000ffff057224 */ /* 0x000fc800000e0e00 */
[-C--:B--2---:R-:W-:Y:S01]  /*9f30*/  IMAD R0, R5, R14.reuse, RZ ;  /* 0x0000000e05007224 */ /* 0x084fe200078e02ff */
[----:B------:R-:W1:Y:S01]  /*9f40*/  LDC R8, c[0x0][0x608] ;  /* 0x00018200ff087b82 */ /* 0x000e620000000800 */
[----:B------:R-:W-:-:S04]  /*9f50*/  IMAD.WIDE.U32 R4, R3, R14, R16 ;  /* 0x0000000e03047225 */ /* 0x000fc800078e0010 */
[----:B------:R-:W-:Y:S01]  /*9f60*/  IMAD R3, R3, R15, R0 ;  /* 0x0000000f03037224 */ /* 0x000fe200078e0200 */
[----:B------:R-:W-:Y:S02]  /*9f70*/  I2FP.F32.U32 R0, R24 ;  /* 0x0000001800007245 */ /* 0x000fe40000201000 */
[----:B------:R-:W2:Y:S01]  /*9f80*/  LDC R26, c[0x0][0x658] ;  /* 0x00019600ff1a7b82 */ /* 0x000ea20000000800 */
[----:B------:R-:W-:Y:S01]  /*9f90*/  IMAD.IADD R3, R5, 0x1, R3 ;  /* 0x0000000105037824 */ /* 0x000fe200078e0203 */
[----:B---3--:R-:W-:Y:S01]  /*9fa0*/  ISETP.NE.U32.AND P0, PT, R28, RZ, PT ;  /* 0x000000ff1c00720c */ /* 0x008fe20003f05070 */
[----:B------:R-:W-:Y:S01]  /*9fb0*/  FMUL R0, R0, UR4 ;  /* 0x0000000400007c20 */ /* 0x000fe20008400000 */
[----:B------:R-:W-:Y:S02]  /*9fc0*/  IMAD.MOV.U32 R5, RZ, RZ, -0x1 ;  /* 0xffffffffff057424 */ /* 0x000fe400078e00ff */
[----:B------:R-:W-:Y:S01]  /*9fd0*/  ISETP.NE.AND.EX P0, PT, R29, RZ, PT, P0 ;  /* 0x000000ff1d00720c */ /* 0x000fe20003f05300 */
[----:B------:R3:W4:Y:S01]  /*9fe0*/  F2I.U32.TRUNC.NTZ R13, R0 ;  /* 0x00000000000d7305 */ /* 0x000722000020f000 */
[----:B------:R-:W3:Y:S01]  /*9ff0*/  LDC R15, c[0x0][0x148] ;  /* 0x00005200ff0f7b82 */ /* 0x000ee20000000800 */
[----:B0-----:R-:W-:-:S02]  /*a000*/  SHF.R.U64 R12, R4, R6, R3 ;  /* 0x00000006040c7219 */ /* 0x001fc40000001203 */
[----:B------:R-:W-:-:S05]  /*a010*/  SHF.R.U32.HI R3, RZ, R6, R3 ;  /* 0x00000006ff037219 */ /* 0x000fca0000011603 */
[----:B------:R-:W0:Y:S01]  /*a020*/  LDC R20, c[0x0][0x600] ;  /* 0x00018000ff147b82 */ /* 0x000e220000000800 */
[-CC-:B-1----:R-:W-:Y:S02]  /*a030*/  SHF.R.U64 R10, R12, R8.reuse, R3.reuse ;  /* 0x000000080c0a7219 */ /* 0x182fe40000001203 */
[----:B------:R-:W-:-:S05]  /*a040*/  SHF.R.U32.HI R3, RZ, R8, R3 ;  /* 0x00000008ff037219 */ /* 0x000fca0000011603 */
[----:B------:R-:W1:Y:S01]  /*a050*/  LDC R27, c[0x0][0x648] ;  /* 0x00019200ff1b7b82 */ /* 0x000e620000000800 */
[-C--:B--2---:R-:W-:Y:S02]  /*a060*/  SHF.L.U32 R4, R5, R26.reuse, RZ ;  /* 0x0000001a05047219 */ /* 0x084fe400000006ff */
[-CC-:B------:R-:W-:Y:S02]  /*a070*/  SHF.R.U64 R14, R10, R26.reuse, R3.reuse ;  /* 0x0000001a0a0e7219 */ /* 0x180fe40000001203 */
[----:B------:R-:W-:Y:S02]  /*a080*/  SHF.R.U32.HI R5, RZ, R26, R3 ;  /* 0x0000001aff057219 */ /* 0x000fe40000011603 */
[----:B------:R-:W-:Y:S01]  /*a090*/  LOP3.LUT R25, RZ, R4, RZ, 0x33, !PT ;  /* 0x00000004ff197212 */ /* 0x000fe200078e33ff */
[----:B------:R-:W2:Y:S01]  /*a0a0*/  LDC R30, c[0x0][0x638] ;  /* 0x00018e00ff1e7b82 */ /* 0x000ea20000000800 */
[----:B------:R-:W-:Y:S01]  /*a0b0*/  SHF.L.U32 R26, R7, R26, RZ ;  /* 0x0000001a071a7219 */ /* 0x000fe200000006ff */
[----:B------:R-:W-:-:S06]  /*a0c0*/  IMAD.MOV.U32 R4, RZ, RZ, R14 ;  /* 0x000000ffff047224 */ /* 0x000fcc00078e000e */
[----:B------:R-:W0:Y:S01]  /*a0d0*/  LDC R31, c[0x0][0x610] ;  /* 0x00018400ff1f7b82 */ /* 0x000e220000000800 */
[----:B----4-:R-:W-:Y:S05]  /*a0e0*/  @!P0 BRA `(.L_x_252) ;  /* 0x0000000000288947 */ /* 0x010fea0003800000 */
[----:B------:R-:W4:Y:S02]  /*a0f0*/  LDC R3, c[0x0][0x64c] ;  /* 0x00019300ff037b82 */ /* 0x000f240000000800 */
[----:B----4-:R-:W-:-:S05]  /*a100*/  IADD3 R3, P0, R14, R3, RZ ;  /* 0x000000030e037210 */ /* 0x010fca0007f1e0ff */
        /* <DEDUP_REMOVED lines=8> */
.L_x_252:
[----:B------:R-:W-:Y:S01]  /*a190*/  ISETP.NE.AND P0, PT, R2, 0x1, PT ;  /* 0x000000010200780c */ /* 0x000fe20003f05270 */
[----:B0-----:R-:W-:Y:S01]  /*a1a0*/  VIADD R7, R20, 0xffffffff ;  /* 0xffffffff14077836 */ /* 0x001fe20000000000 */
[----:B-1-3--:R-:W-:Y:S01]  /*a1b0*/  SHF.R.U64 R0, R4, R27, R5 ;  /* 0x0000001b04007219 */ /* 0x00afe20000001205 */
[----:B------:R-:W-:Y:S01]  /*a1c0*/  IMAD.MOV R13, RZ, RZ, -R13 ;  /* 0x000000ffff0d7224 */ /* 0x000fe200078e0a0d */
[----:B------:R-:W-:Y:S01]  /*a1d0*/  LOP3.LUT R5, R10, R25, RZ, 0xc0, !PT ;  /* 0x000000190a057212 */ /* 0x000fe200078ec0ff */
[----:B------:R-:W-:Y:S01]  /*a1e0*/  IMAD.MOV.U32 R4, RZ, RZ, 0x1 ;  /* 0x00000001ff047424 */ /* 0x000fe200078e00ff */
[----:B------:R-:W-:Y:S01]  /*a1f0*/  LOP3.LUT R12, R12, R7, RZ, 0xc0, !PT ;  /* 0x000000070c0c7212 */ /* 0x000fe200078ec0ff */
[----:B------:R-:W-:Y:S02]  /*a200*/  IMAD.MOV R3, RZ, RZ, -R0 ;  /* 0x000000ffff037224 */ /* 0x000fe400078e0a00 */
[----:B------:R-:W-:Y:S02]  /*a210*/  IMAD R0, R26, R0, R5 ;  /* 0x000000001a007224 */ /* 0x000fe400078e0205 */
[----:B--2---:R-:W-:-:S02]  /*a220*/  IMAD R3, R3, R30, R14 ;  /* 0x0000001e03037224 */ /* 0x004fc400078e020e */
[----:B------:R-:W-:Y:S02]  /*a230*/  @P0 IMAD R21, R15, R13, R24 ;  /* 0x0000000d0f150224 */ /* 0x000fe400078e0218 */
[----:B------:R-:W-:Y:S01]  /*a240*/  IMAD R5, R3, R20, R12 ;  /* 0x0000001403057224 */ /* 0x000fe200078e020c */
[----:B------:R-:W-:Y:S01]  /*a250*/  PRMT R3, R4, 0x7610, R3 ;  /* 0x0000761004037816 */ /* 0x000fe20000000003 */
[----:B------:R-:W-:-:S05]  /*a260*/  IMAD R0, R0, R31, R21 ;  /* 0x0000001f00007224 */ /* 0x000fca00078e0215 */
[----:B------:R-:W-:Y:S02]  /*a270*/  SEL R139, R5, R0, !P0 ;  /* 0x00000000058b7207 */ /* 0x000fe40004000000 */
[----:B------:R-:W-:-:S07]  /*a280*/  SEL R0, R0, R5, !P0 ;  /* 0x0000000500007207 */ /* 0x000fce0004000000 */
.L_x_250:
[----:B------:R-:W-:Y:S01]  /*a290*/  LOP3.LUT P0, RZ, R3, 0xff, RZ, 0xc0, !PT ;  /* 0x000000ff03ff7812 */ /* 0x000fe2000780c0ff */
[----:B------:R-:W-:-:S12]  /*a2a0*/  IMAD.MOV.U32 R138, RZ, RZ, R0 ;  /* 0x000000ffff8a7224 */ /* 0x000fd800078e0000 */
[----:B------:R-:W-:Y:S05]  /*a2b0*/  @P0 BRA `(.L_x_253) ;  /* 0xffffff6c00500947 */ /* 0x000fea000383ffff */
[----:B------:R-:W-:Y:S05]  /*a2c0*/  EXIT ;  /* 0x000000000000794d */ /* 0x000fea0003800000 */
.L_x_4:
[----:B0-----:R-:W-:Y:S01]  /*a2d0*/  ULDC.64 UR4, c[0x0][0x650] ;  /* 0x0001940000047ab9 */ /* 0x001fe20000000a00 */
        /* <DEDUP_REMOVED lines=25> */
.L_x_255:
[--C-:B------:R-:W-:Y:S01]  /*a470*/  SHF.R.U64 R12, R10, R14, R11.reuse ;  /* 0x0000000e0a0c7219 */ /* 0x100fe2000000120b */
[----:B------:R-:W0:Y:S01]  /*a480*/  LDC R22, c[0x0][0x618] ;  /* 0x00018600ff167b82 */ /* 0x000e220000000800 */
[----:B------:R-:W-:Y:S01]  /*a490*/  I2FP.F32.U32 R6, R4 ;  /* 0x0000000400067245 */ /* 0x000fe20000201000 */
[----:B------:R-:W-:Y:S01]  /*a4a0*/  ULDC UR4, c[0x0][0x150] ;  /* 0x0000540000047ab9 */ /* 0x000fe20000000800 */
[----:B------:R-:W-:Y:S02]  /*a4b0*/  SHF.R.U32.HI R5, RZ, R14, R11 ;  /* 0x0000000eff057219 */ /* 0x000fe4000001160b */
[----:B------:R-:W-:Y:S01]  /*a4c0*/  IADD3 R9, P0, RZ, -R12, RZ ;  /* 0x8000000cff097210 */ /* 0x000fe20007f1e0ff */
[----:B------:R-:W-:Y:S01]  /*a4d0*/  FMUL R11, R6, UR4 ;  /* 0x00000004060b7c20 */ /* 0x000fe20008400000 */
[----:B------:R-:W-:Y:S01]  /*a4e0*/  ULDC UR4, c[0x0][0x154] ;  /* 0x0000550000047ab9 */ /* 0x000fe20000000800 */
[----:B------:R-:W1:Y:S02]  /*a4f0*/  LDC.64 R24, c[0x0][0x640] ;  /* 0x00019000ff187b82 */ /* 0x000e640000000a00 */
[----:B------:R-:W-:-:S02]  /*a500*/  IMAD.X R5, RZ, RZ, ~R5, P0 ;  /* 0x000000ffff057224 */ /* 0x000fc400000e0e05 */
[----:B------:R-:W2:Y:S01]  /*a510*/  F2I.U32.TRUNC.NTZ R11, R11 ;  /* 0x0000000b000b7305 */ /* 0x000ea2000020f000 */
[----:B------:R-:W-:-:S03]  /*a520*/  IMAD.WIDE.U32 R6, R9, R20, R16 ;  /* 0x0000001409067225 */ /* 0x000fc600078e0010 */
[----:B------:R-:W3:Y:S01]  /*a530*/  LDC R13, c[0x0][0x144] ;  /* 0x00005100ff0d7b82 */ /* 0x000ee20000000800 */
[----:B------:R-:W-:-:S04]  /*a540*/  IMAD R8, R5, R20, RZ ;  /* 0x0000001405087224 */ /* 0x000fc800078e02ff */
[----:B------:R-:W-:Y:S02]  /*a550*/  IMAD R5, R9, R21, R8 ;  /* 0x0000001509057224 */ /* 0x000fe400078e0208 */
[----:B------:R-:W-:Y:S01]  /*a560*/  IMAD.MOV.U32 R8, RZ, RZ, -0x1 ;  /* 0xffffffffff087424 */ /* 0x000fe200078e00ff */
[----:B------:R-:W4:Y:S01]  /*a570*/  LDC R14, c[0x0][0x608] ;  /* 0x00018200ff0e7b82 */ /* 0x000f220000000800 */
[----:B------:R-:W-:Y:S01]  /*a580*/  IMAD.IADD R5, R7, 0x1, R5 ;  /* 0x0000000107057824 */ /* 0x000fe200078e0205 */
[----:B------:R-:W-:-:S04]  /*a590*/  I2FP.F32.U32 R7, R3 ;  /* 0x0000000300077245 */ /* 0x000fc80000201000 */
[-C--:B0-----:R-:W-:Y:S01]  /*a5a0*/  SHF.R.U64 R10, R6, R22.reuse, R5 ;  /* 0x00000016060a7219 */ /* 0x081fe20000001205 */
[----:B--2---:R-:W-:Y:S01]  /*a5b0*/  IMAD.MOV R6, RZ, RZ, -R11 ;  /* 0x000000ffff067224 */ /* 0x004fe200078e0a0b */
[----:B------:R-:W0:Y:S01]  /*a5c0*/  LDC R9, c[0x0][0x658] ;  /* 0x00019600ff097b82 */ /* 0x000e220000000800 */
[----:B-1----:R-:W-:Y:S01]  /*a5d0*/  ISETP.NE.U32.AND P0, PT, R24, RZ, PT ;  /* 0x000000ff1800720c */ /* 0x002fe20003f05070 */
[----:B------:R-:W-:Y:S01]  /*a5e0*/  FMUL R7, R7, UR4 ;  /* 0x0000000407077c20 */ /* 0x000fe20008400000 */
[----:B------:R-:W-:Y:S02]  /*a5f0*/  SHF.R.U32.HI R5, RZ, R22, R5 ;  /* 0x00000016ff057219 */ /* 0x000fe40000011605 */
[----:B------:R-:W-:-:S03]  /*a600*/  ISETP.NE.AND.EX P0, PT, R25, RZ, PT, P0 ;  /* 0x000000ff1900720c */ /* 0x000fc60003f05300 */
[----:B------:R-:W1:Y:S01]  /*a610*/  LDC R20, c[0x0][0x148] ;  /* 0x00005200ff147b82 */ /* 0x000e620000000800 */
[----:B---3--:R-:W-:Y:S02]  /*a620*/  IMAD R23, R13, R6, R4 ;  /* 0x000000060d177224 */ /* 0x008fe400078e0204 */
[----:B------:R-:W-:-:S05]  /*a630*/  IMAD.MOV.U32 R6, RZ, RZ, 0x1 ;  /* 0x00000001ff067424 */ /* 0x000fca00078e00ff */
[----:B------:R-:W2:Y:S01]  /*a640*/  LDC R21, c[0x0][0x600] ;  /* 0x00018000ff157b82 */ /* 0x000ea20000000800 */
[-CC-:B----4-:R-:W-:Y:S02]  /*a650*/  SHF.R.U64 R13, R10, R14.reuse, R5.reuse ;  /* 0x0000000e0a0d7219 */ /* 0x190fe40000001205 */
[----:B------:R-:W-:Y:S02]  /*a660*/  SHF.R.U32.HI R4, RZ, R14, R5 ;  /* 0x0000000eff047219 */ /* 0x000fe40000011605 */
[----:B------:R3:W4:Y:S03]  /*a670*/  F2I.U32.TRUNC.NTZ R14, R7 ;  /* 0x00000007000e7305 */ /* 0x000726000020f000 */
[----:B------:R-:W1:Y:S01]  /*a680*/  LDC R26, c[0x0][0x648] ;  /* 0x00019200ff1a7b82 */ /* 0x000e620000000800 */
[-C--:B0-----:R-:W-:Y:S02]  /*a690*/  SHF.R.U64 R15, R13, R9.reuse, R4 ;  /* 0x000000090d0f7219 */ /* 0x081fe40000001204 */
[----:B------:R-:W-:-:S02]  /*a6a0*/  SHF.L.U32 R8, R8, R9, RZ ;  /* 0x0000000908087219 */ /* 0x000fc400000006ff */
[-C--:B------:R-:W-:Y:S01]  /*a6b0*/  SHF.R.U32.HI R5, RZ, R9.reuse, R4 ;  /* 0x00000009ff057219 */ /* 0x080fe20000011604 */
[----:B------:R-:W-:Y:S01]  /*a6c0*/  IMAD.MOV.U32 R4, RZ, RZ, R15 ;  /* 0x000000ffff047224 */ /* 0x000fe200078e000f */
[----:B------:R-:W-:Y:S01]  /*a6d0*/  SHF.L.U32 R22, R6, R9, RZ ;  /* 0x0000000906167219 */ /* 0x000fe200000006ff */
[----:B------:R-:W0:Y:S01]  /*a6e0*/  LDC R27, c[0x0][0x638] ;  /* 0x00018e00ff1b7b82 */ /* 0x000e220000000800 */
[----:B------:R-:W-:-:S07]  /*a6f0*/  LOP3.LUT R28, RZ, R8, RZ, 0x33, !PT ;  /* 0x00000008ff1c7212 */ /* 0x000fce00078e33ff */
        /* <DEDUP_REMOVED lines=12> */
.L_x_256:
[----:B------:R-:W-:Y:S01]  /*a7c0*/  ISETP.NE.AND P0, PT, R2, 0x1, PT ;  /* 0x000000010200780c */ /* 0x000fe20003f05270 */
[----:B--2---:R-:W-:Y:S01]  /*a7d0*/  VIADD R7, R21, 0xffffffff ;  /* 0xffffffff15077836 */ /* 0x004fe20000000000 */
[----:B-1----:R-:W-:Y:S01]  /*a7e0*/  SHF.R.U64 R5, R4, R26, R5 ;  /* 0x0000001a04057219 */ /* 0x002fe20000001205 */
[----:B------:R-:W-:Y:S01]  /*a7f0*/  IMAD.MOV R14, RZ, RZ, -R14 ;  /* 0x000000ffff0e7224 */ /* 0x000fe200078e0a0e */
[----:B------:R-:W-:Y:S01]  /*a800*/  LOP3.LUT R4, R13, R28, RZ, 0xc0, !PT ;  /* 0x0000001c0d047212 */ /* 0x000fe200078ec0ff */
[----:B------:R-:W-:Y:S01]  /*a810*/  IMAD.MOV.U32 R8, RZ, RZ, R12 ;  /* 0x000000ffff087224 */ /* 0x000fe200078e000c */
[----:B------:R-:W-:Y:S01]  /*a820*/  LOP3.LUT R10, R10, R7, RZ, 0xc0, !PT ;  /* 0x000000070a0a7212 */ /* 0x000fe200078ec0ff */
[----:B------:R-:W-:Y:S02]  /*a830*/  IMAD.MOV R6, RZ, RZ, -R5 ;  /* 0x000000ffff067224 */ /* 0x000fe400078e0a05 */
[----:B------:R-:W-:-:S04]  /*a840*/  IMAD R4, R22, R5, R4 ;  /* 0x0000000516047224 */ /* 0x000fc800078e0204 */
[----:B------:R-:W-:Y:S02]  /*a850*/  @P0 IMAD R23, R20, R14, R3 ;  /* 0x0000000e14170224 */ /* 0x000fe400078e0203 */
[----:B0-----:R-:W-:Y:S02]  /*a860*/  IMAD R3, R6, R27, R15 ;  /* 0x0000001b06037224 */ /* 0x001fe400078e020f */
[----:B------:R-:W-:Y:S02]  /*a870*/  IMAD R7, R4, R29, R23 ;  /* 0x0000001d04077224 */ /* 0x000fe400078e0217 */
[----:B------:R-:W-:Y:S02]  /*a880*/  IMAD R4, R3, R21, R10 ;  /* 0x0000001503047224 */ /* 0x000fe400078e020a */
[----:B------:R-:W-:-:S03]  /*a890*/  IMAD.MOV.U32 R6, RZ, RZ, 0x1 ;  /* 0x00000001ff067424 */ /* 0x000fc600078e00ff */
[----:B------:R-:W-:Y:S02]  /*a8a0*/  SEL R9, R4, R7, !P0 ;  /* 0x0000000704097207 */ /* 0x000fe40004000000 */
[----:B------:R-:W-:-:S07]  /*a8b0*/  SEL R7, R7, R4, !P0 ;  /* 0x0000000407077207 */ /* 0x000fce0004000000 */
.L_x_254:
[----:B------:R-:W-:-:S08]  /*a8c0*/  NOP ;  /* 0x0000000000007918 */ /* 0x000fd00000000000 */
[----:B------:R-:W0:-:S00]  /*a8d0*/  USETMAXREG.DEALLOC.CTAPOOL 0x28 ;  /* 0x00000028000079c8 */ /* 0x000e0000080e0500 */
[----:B0-----:R-:W-:-:S13]  /*a8e0*/  ISETP.NE.AND P0, PT, R0, RZ, PT ;  /* 0x000000ff0000720c */ /* 0x001fda0003f05270 */
[----:B------:R-:W-:Y:S05]  /*a8f0*/  @P0 EXIT ;  /* 0x000000000000094d */ /* 0x000fea0003800000 */
[----:B------:R-:W-:Y:S01]  /*a900*/  LOP3.LUT P0, RZ, R6, 0xff, RZ, 0xc0, !PT ;  /* 0x000000ff06ff7812 */ /* 0x000fe2000780c0ff */
[----:B------:R-:W-:Y:S02]  /*a910*/  IMAD.MOV.U32 R0, RZ, RZ, 0x1 ;  /* 0x00000001ff007424 */ /* 0x000fe400078e00ff */
[----:B------:R-:W-:-:S10]  /*a920*/  IMAD.MOV.U32 R12, RZ, RZ, RZ ;  /* 0x000000ffff0c7224 */ /* 0x000fd400078e00ff */
[----:B------:R-:W-:Y:S05]  /*a930*/  @!P0 BRA `(.L_x_257) ;  /* 0x0000000c00308947 */ /* 0x000fea0003800000 */
[----:B------:R-:W0:Y:S01]  /*a940*/  LDC R0, c[0x0][0x28c] ;  /* 0x0000a300ff007b82 */ /* 0x000e220000000800 */
[----:B------:R-:W-:Y:S01]  /*a950*/  ULDC UR5, c[0x0][0x600] ;  /* 0x0001800000057ab9 */ /* 0x000fe20000000800 */
[----:B------:R-:W-:Y:S01]  /*a960*/  ULDC UR4, c[0x0][0xc] ;  /* 0x0000030000047ab9 */ /* 0x000fe20000000800 */
[----:B------:R-:W-:Y:S01]  /*a970*/  UIADD3 UR16, UR5, -0x1, URZ ;  /* 0xffffffff05107890 */ /* 0x000fe2000fffe03f */
[C---:B------:R-:W-:Y:S01]  /*a980*/  LOP3.LUT P2, RZ, R18.reuse, 0x7f, RZ, 0xc0, !PT ;  /* 0x0000007f12ff7812 */ /* 0x040fe2000784c0ff */
[----:B------:R-:W-:Y:S01]  /*a990*/  ULDC UR6, c[0x0][0x658] ;  /* 0x0001960000067ab9 */ /* 0x000fe20000000800 */
[----:B------:R-:W-:Y:S01]  /*a9a0*/  ULDC UR5, c[0x0][0x10] ;  /* 0x0000040000057ab9 */ /* 0x000fe20000000800 */
[----:B------:R-:W-:Y:S01]  /*a9b0*/  UMOV UR7, 0xffffffff ;  /* 0xffffffff00077882 */ /* 0x000fe20000000000 */
[----:B------:R-:W-:Y:S01]  /*a9c0*/  UMOV UR8, 0x1 ;  /* 0x0000000100087882 */ /* 0x000fe20000000000 */
[----:B------:R-:W-:Y:S01]  /*a9d0*/  UIMAD.WIDE.U32 UR4, UR4, UR5, URZ ;  /* 0x00000005040472a5 */ /* 0x000fe2000f8e003f */
[----:B------:R-:W-:Y:S01]  /*a9e0*/  LOP3.LUT P0, RZ, R18, 0x1f, RZ, 0xc0, !PT ;  /* 0x0000001f12ff7812 */ /* 0x000fe2000780c0ff */
[----:B------:R-:W-:Y:S01]  /*a9f0*/  USHF.L.U32 UR7, UR7, UR6, URZ ;  /* 0x0000000607077299 */ /* 0x000fe2000800063f */
[----:B------:R-:W-:Y:S01]  /*aa00*/  BSSY B0, `(.L_x_257) ;  /* 0x00000bf000007945 */ /* 0x000fe20003800000 */
[----:B------:R-:W-:Y:S01]  /*aa10*/  USHF.L.U32 UR18, UR8, UR6, URZ ;  /* 0x0000000608127299 */ /* 0x000fe2000800063f */
[----:B------:R-:W-:Y:S01]  /*aa20*/  IMAD.MOV.U32 R13, RZ, RZ, 0x1 ;  /* 0x00000001ff0d7424 */ /* 0x000fe200078e00ff */
[----:B------:R-:W-:Y:S01]  /*aa30*/  LOP3.LUT R11, R19, 0x2, RZ, 0xfc, !PT ;  /* 0x00000002130b7812 */ /* 0x000fe200078efcff */
[----:B------:R-:W-:Y:S01]  /*aa40*/  ULDC UR6, c[0x0][0x14] ;  /* 0x0000050000067ab9 */ /* 0x000fe20000000800 */
[----:B------:R-:W-:Y:S01]  /*aa50*/  PLOP3.LUT P0, PT, P0, P2, PT, 0x8a, 0x0 ;  /* 0x000000000000781c */ /* 0x000fe20000705172 */
[----:B------:R-:W-:Y:S01]  /*aa60*/  UIMAD.WIDE.U32 UR20, UR4, UR6, URZ ;  /* 0x00000006041472a5 */ /* 0x000fe2000f8e003f */
[----:B------:R-:W-:Y:S01]  /*aa70*/  IMAD.MOV.U32 R12, RZ, RZ, RZ ;  /* 0x000000ffff0c7224 */ /* 0x000fe200078e00ff */
[----:B------:R-:W-:-:S02]  /*aa80*/  UIMAD UR13, UR5, UR6, URZ ;  /* 0x00000006050d72a4 */ /* 0x000fc4000f8e023f */
[----:B------:R-:W-:Y:S01]  /*aa90*/  ULOP3.LUT UR17, URZ, UR7, URZ, 0x33, !UPT ;  /* 0x000000073f117292 */ /* 0x000fe2000f8e333f */
[----:B0-----:R-:W-:Y:S01]  /*aaa0*/  VIADD R0, R0, 0x1f ;  /* 0x0000001f00007836 */ /* 0x001fe20000000000 */
[----:B------:R-:W-:Y:S01]  /*aab0*/  UIADD3 UR13, UR21, UR13, URZ ;  /* 0x0000000d150d7290 */ /* 0x000fe2000fffe03f */
[----:B------:R-:W-:-:S03]  /*aac0*/  ULDC.64 UR22, c[0x0][0x198] ;  /* 0x0000660000167ab9 */ /* 0x000fc60000000a00 */
[----:B------:R-:W-:-:S04]  /*aad0*/  SHF.R.S32.HI R3, RZ, 0x1f, R0 ;  /* 0x0000001fff037819 */ /* 0x000fc80000011400 */
[----:B------:R-:W-:Y:S01]  /*aae0*/  LEA.HI R3, R3, R0, RZ, 0x5 ;  /* 0x0000000003037211 */ /* 0x000fe200078f28ff */
[----:B------:R-:W-:-:S03]  /*aaf0*/  IMAD.MOV.U32 R0, RZ, RZ, 0x1 ;  /* 0x00000001ff007424 */ /* 0x000fc600078e00ff */
[----:B------:R-:W-:-:S05]  /*ab00*/  SHF.R.S32.HI R3, RZ, 0x5, R3 ;  /* 0x00000005ff037819 */ /* 0x000fca0000011403 */
[----:B------:R-:W-:-:S07]  /*ab10*/  VIADD R10, R3, 0x1 ;  /* 0x00000001030a7836 */ /* 0x000fce0000000000 */
.L_x_269:
[----:B------:R-:W-:-:S03]  /*ab20*/  UMOV UR4, 0xffffffff ;  /* 0xffffffff00047882 */ /* 0x000fc60000000000 */
[----:B------:R-:W-:Y:S05]  /*ab30*/  BRA.DIV UR4, `(.L_x_258) ;  /* 0x0000001204507947 */ /* 0x000fea000b800000 */
[----:B------:R-:W-:-:S13]  /*ab40*/  ELECT P6, URZ, PT ;  /* 0x00000000003f782f */ /* 0x000fda00038c0000 */
.L_x_285:
[----:B------:R-:W0:Y:S01]  /*ab50*/  LDC R4, c[0x0][0x28c] ;  /* 0x0000a300ff047b82 */ /* 0x000e220000000800 */
[----:B------:R-:W-:Y:S01]  /*ab60*/  BSSY B1, `(.L_x_259) ;  /* 0x0000037000017945 */ /* 0x000fe20003800000 */
[----:B0-----:R-:W-:-:S13]  /*ab70*/  ISETP.LT.OR P6, PT, R4, 0x1, !P6 ;  /* 0x000000010400780c */ /* 0x001fda00077c1670 */
[----:B------:R-:W-:Y:S05]  /*ab80*/  @P6 BRA `(.L_x_260) ;  /* 0x0000000000d06947 */ /* 0x000fea0003800000 */
[----:B------:R-:W-:Y:S02]  /*ab90*/  IMAD R15, R9, 0x70, RZ ;  /* 0x00000070090f7824 */ /* 0x000fe400078e02ff */
[----:B------:R-:W-:Y:S02]  /*aba0*/  IMAD.SHL.U32 R18, R7, 0x100, RZ ;  /* 0x0000010007127824 */ /* 0x000fe400078e00ff */
[----:B------:R-:W-:Y:S02]  /*abb0*/  IMAD.MOV.U32 R20, RZ, RZ, RZ ;  /* 0x000000ffff147224 */ /* 0x000fe400078e00ff */
[----:B------:R-:W-:Y:S02]  /*abc0*/  IMAD.MOV.U32 R4, RZ, RZ, R10 ;  /* 0x000000ffff047224 */ /* 0x000fe400078e000a */
[----:B------:R-:W-:Y:S02]  /*abd0*/  IMAD.MOV.U32 R5, RZ, RZ, R0 ;  /* 0x000000ffff057224 */ /* 0x000fe400078e0000 */
[----:B------:R-:W-:-:S07]  /*abe0*/  IMAD.MOV.U32 R6, RZ, RZ, R12 ;  /* 0x000000ffff067224 */ /* 0x000fce00078e000c */
.L_x_264:
[----:B------:R-:W0:Y:S01]  /*abf0*/  S2R R14, SR_CgaCtaId ;  /* 0x00000000000e7919 */ /* 0x000e220000008800 */
[----:B------:R-:W-:Y:S01]  /*ac00*/  MOV R7, 0x400 ;  /* 0x0000040000077802 */ /* 0x000fe20000000f00 */
[----:B------:R-:W1:Y:S03]  /*ac10*/  @!P2 LDC R9, c[0x0][0x500] ;  /* 0x00014000ff09ab82 */ /* 0x000e660000000800 */
[----:B0-----:R-:W-:Y:S02]  /*ac20*/  LEA R21, R14, R7, 0x18 ;  /* 0x000000070e157211 */ /* 0x001fe400078ec0ff */
[----:B------:R-:W-:-:S03]  /*ac30*/  SHF.L.U32 R7, R5, 0x1f, RZ ;  /* 0x0000001f05077819 */ /* 0x000fc600000006ff */
[----:B------:R-:W-:-:S04]  /*ac40*/  IMAD R14, R6, 0x8, R21 ;  /* 0x00000008060e7824 */ /* 0x000fc800078e0215 */
[----:B------:R-:W0:Y:S02]  /*ac50*/  SYNCS.PHASECHK.TRANS64.TRYWAIT P1, [R14+URZ+0x48], R7 ;  /* 0x000048070e0075a7 */ /* 0x000e24000802017f */
[----:B01----:R-:W-:Y:S05]  /*ac60*/  @!P1 BRA `(.L_x_261) ;  /* 0x0000001000249947 */ /* 0x003fea0003800000 */
.L_x_286:
[----:B0-----:R-:W-:Y:S01]  /*ac70*/  PRMT R7, R11, 0x9910, RZ ;  /* 0x000099100b077816 */ /* 0x001fe200000000ff */
[----:B------:R0:W-:Y:S03]  /*ac80*/  @!P2 SYNCS.ARRIVE.TRANS64 RZ, [R14+URZ], R9 ;  /* 0x000000090effa9a7 */ /* 0x0001e6000800003f */
[----:B------:R-:W-:-:S13]  /*ac90*/  ISETP.NE.AND P1, PT, R7, 0x2, PT ;  /* 0x000000020700780c */ /* 0x000fda0003f25270 */
[----:B0-----:R-:W-:Y:S05]  /*aca0*/  @P1 BRA `(.L_x_262) ;  /* 0x0000000000041947 */ /* 0x001fea0003800000 */
[----:B------:R-:W-:Y:S01]  /*acb0*/  BPT.TRAP 0x1 ;  /* 0x000000040000795c */ /* 0x000fe20000300000 */
.L_x_262:
[----:B------:R-:W-:Y:S05]  /*acc0*/  @P0 BRA `(.L_x_263) ;  /* 0x0000000000040947 */ /* 0x000fea0003800000 */
[----:B------:R-:W-:Y:S01]  /*acd0*/  BPT.TRAP 0x1 ;  /* 0x000000040000795c */ /* 0x000fe20000300000 */
.L_x_263:
[--C-:B------:R-:W-:Y:S01]  /*ace0*/  IMAD R7, R6, 0x4000, R21.reuse ;  /* 0x0000400006077824 */ /* 0x100fe200078e0215 */
[----:B------:R-:W-:Y:S01]  /*acf0*/  R2UR UR9, R14 ;  /* 0x000000000e0972ca */ /* 0x000fe200000e0000 */
[----:B------:R-:W-:Y:S01]  /*ad00*/  IMAD R21, R6, 0x1c00, R21 ;  /* 0x00001c0006157824 */ /* 0x000fe200078e0215 */
[----:B------:R-:W-:Y:S01]  /*ad10*/  UIADD3 UR4, UP0, UR22, 0xf0, URZ ;  /* 0x000000f016047890 */ /* 0x000fe2000ff1e03f */
[----:B------:R-:W-:Y:S01]  /*ad20*/  VIADD R4, R4, 0xffffffff ;  /* 0xffffffff04047836 */ /* 0x000fe20000000000 */
[----:B------:R-:W-:Y:S01]  /*ad30*/  R2UR UR5, R7 ;  /* 0x00000000070572ca */ /* 0x000fe200000e0000 */
[----:B------:R-:W-:Y:S01]  /*ad40*/  UIADD3 UR24, UP1, UR22, 0x1f0, URZ ;  /* 0x000001f016187890 */ /* 0x000fe2000ff3e03f */
[----:B------:R-:W-:Y:S01]  /*ad50*/  R2UR UR8, R21 ;  /* 0x00000000150872ca */ /* 0x000fe200000e0000 */
[----:B------:R-:W-:Y:S01]  /*ad60*/  VIADD R6, R6, 0x1 ;  /* 0x0000000106067836 */ /* 0x000fe20000000000 */
[----:B------:R-:W-:Y:S01]  /*ad70*/  R2UR UR11, R18 ;  /* 0x00000000120b72ca */ /* 0x000fe200000e0000 */
[----:B------:R-:W-:Y:S01]  /*ad80*/  UIADD3.X UR25, URZ, UR23, URZ, UP1, !UPT ;  /* 0x000000173f197290 */ /* 0x000fe20008ffe43f */
[----:B------:R-:W-:Y:S01]  /*ad90*/  R2UR UR10, R20 ;  /* 0x00000000140a72ca */ /* 0x000fe200000e0000 */
[----:B------:R-:W-:Y:S01]  /*ada0*/  UMOV UR6, 0x0 ;  /* 0x0000000000067882 */ /* 0x000fe20000000000 */
[----:B------:R-:W-:Y:S01]  /*adb0*/  R2UR UR12, R8 ;  /* 0x00000000080c72ca */ /* 0x000fe200000e0000 */
[----:B------:R-:W-:Y:S01]  /*adc0*/  UMOV UR7, 0x10000000 ;  /* 0x1000000000077882 */ /* 0x000fe20000000000 */
[----:B------:R-:W-:Y:S01]  /*add0*/  R2UR UR19, R15 ;  /* 0x000000000f1372ca */ /* 0x000fe200000e0000 */
[----:B------:R-:W-:Y:S01]  /*ade0*/  VIADD R20, R20, 0x20 ;  /* 0x0000002014147836 */ /* 0x000fe20000000000 */
[----:B------:R-:W-:Y:S01]  /*adf0*/  ISETP.GT.AND P3, PT, R4, 0x1, PT ;  /* 0x000000010400780c */ /* 0x000fe20003f64270 */
[----:B------:R-:W-:Y:S01]  /*ae00*/  UIADD3 UR14, UR5, 0x180, URZ ;  /* 0x00000180050e7890 */ /* 0x000fe2000fffe03f */
[----:B------:R-:W-:Y:S01]  /*ae10*/  ISETP.NE.AND P1, PT, R6, 0x9, PT ;  /* 0x000000090600780c */ /* 0x000fe20003f25270 */
[----:B------:R-:W-:-:S02]  /*ae20*/  UIADD3.X UR5, URZ, UR23, URZ, UP0, !UPT ;  /* 0x000000173f057290 */ /* 0x000fc400087fe43f */
[----:B------:R-:W-:Y:S01]  /*ae30*/  UIADD3 UR15, UR8, 0x24180, URZ ;  /* 0x00024180080f7890 */ /* 0x000fe2000fffe03f */
[----:B------:R-:W-:Y:S02]  /*ae40*/  SEL R14, RZ, 0x1, P1 ;  /* 0x00000001ff0e7807 */ /* 0x000fe40000800000 */
[----:B------:R-:W-:Y:S01]  /*ae50*/  UMOV UR8, UR14 ;  /* 0x0000000e00087c82 */ /* 0x000fe20008000000 */
[----:B------:R-:W-:Y:S02]  /*ae60*/  SEL R6, R6, RZ, P1 ;  /* 0x000000ff06067207 */ /* 0x000fe40000800000 */
[----:B------:R-:W-:Y:S01]  /*ae70*/  LOP3.LUT R5, R5, R14, RZ, 0x3c, !PT ;  /* 0x0000000e05057212 */ /* 0x000fe200078e3cff */
[----:B------:R0:W-:Y:S02]  /*ae80*/  UTMALDG.3D [UR8], [UR4], desc[UR6] ;  /* 0x00000608040075b4 */ /* 0x0001e40008011000 */
[----:B0-----:R-:W-:Y:S01]  /*ae90*/  UMOV UR8, UR15 ;  /* 0x0000000f00087c82 */ /* 0x001fe20008000000 */
[----:B------:R-:W-:-:S02]  /*aea0*/  UMOV UR11, UR19 ;  /* 0x00000013000b7c82 */ /* 0x000fc40008000000 */
[----:B------:R0:W-:Y:S02]  /*aeb0*/  UTMALDG.3D [UR8], [UR24], desc[UR6] ;  /* 0x00000608180075b4 */ /* 0x0001e40008011000 */
[----:B0-----:R-:W-:Y:S05]  /*aec0*/  @P3 BRA `(.L_x_264) ;  /* 0xfffffffc00483947 */ /* 0x001fea000383ffff */
.L_x_260:
[----:B------:R-:W-:Y:S05]  /*aed0*/  BSYNC B1 ;  /* 0x0000000000017941 */ /* 0x000fea0003800000 */
.L_x_259:
[----:B------:R-:W-:Y:S01]  /*aee0*/  LOP3.LUT P3, RZ, R13, 0xff, RZ, 0xc0, !PT ;  /* 0x000000ff0dff7812 */ /* 0x000fe2000786c0ff */
[----:B------:R-:W-:Y:S01]  /*aef0*/  IMAD.IADD R12, R3, 0x1, R12 ;  /* 0x00000001030c7824 */ /* 0x000fe200078e020c */
[----:B------:R-:W-:Y:S01]  /*af00*/  IADD3 R16, P4, R16, UR20, RZ ;  /* 0x0000001410107c10 */ /* 0x000fe2000ff9e0ff */
[----:B------:R-:W-:Y:S01]  /*af10*/  ULDC.64 UR4, c[0x0][0x650] ;  /* 0x0001940000047ab9 */ /* 0x000fe20000000a00 */
[----:B------:R-:W-:Y:S01]  /*af20*/  BSSY B1, `(.L_x_265) ;  /* 0x000006a000017945 */ /* 0x000fe20003800000 */
[----:B------:R-:W-:Y:S01]  /*af30*/  IMAD.MOV.U32 R9, RZ, RZ, -0x1 ;  /* 0xffffffffff097424 */ /* 0x000fe200078e00ff */
[----:B------:R-:W-:Y:S01]  /*af40*/  ISETP.GT.U32.AND P1, PT, R12, 0x8, PT ;  /* 0x000000080c00780c */ /* 0x000fe20003f24070 */
[----:B------:R-:W-:Y:S01]  /*af50*/  IMAD.MOV.U32 R8, RZ, RZ, -0x1 ;  /* 0xffffffffff087424 */ /* 0x000fe200078e00ff */
[----:B------:R-:W-:Y:S02]  /*af60*/  IADD3.X R17, R17, UR13, RZ, P4, !PT ;  /* 0x0000000d11117c10 */ /* 0x000fe4000a7fe4ff */
[----:B------:R-:W-:-:S02]  /*af70*/  ISETP.LT.U32.AND P1, PT, R3, 0x9, P1 ;  /* 0x000000090300780c */ /* 0x000fc40000f21070 */
[----:B------:R-:W-:Y:S01]  /*af80*/  PRMT R13, RZ, 0x7610, R13 ;  /* 0x00007610ff0d7816 */ /* 0x000fe2000000000d */
[----:B------:R-:W0:Y:S01]  /*af90*/  @P3 S2R R5, SR_CgaCtaId ;  /* 0x0000000000053919 */ /* 0x000e220000008800 */
[----:B------:R-:W-:-:S04]  /*afa0*/  @P3 MOV R4, 0x400 ;  /* 0x0000040000043802 */ /* 0x000fc80000000f00 */
[----:B0-----:R-:W-:Y:S01]  /*afb0*/  @P3 LEA R6, R5, R4, 0x18 ;  /* 0x0000000405063211 */ /* 0x001fe200078ec0ff */
[----:B------:R-:W-:-:S03]  /*afc0*/  IMAD.WIDE.U32 R4, R12, 0x38e38e39, RZ ;  /* 0x38e38e390c047825 */ /* 0x000fc600078e00ff */
[----:B------:R0:W-:Y:S01]  /*afd0*/  @P3 SYNCS.ARRIVE.TRANS64.A1T0 RZ, [R6+URZ+0xa8], RZ ;  /* 0x0000a8ff06ff39a7 */ /* 0x0001e2000810003f */
[----:B------:R-:W-:Y:S02]  /*afe0*/  ISETP.GE.U32.AND P3, PT, R3, 0x9, PT ;  /* 0x000000090300780c */ /* 0x000fe40003f66070 */
[----:B------:R-:W-:Y:S02]  /*aff0*/  SHF.R.U32.HI R7, RZ, 0x1, R5 ;  /* 0x00000001ff077819 */ /* 0x000fe40000011605 */
[----:B------:R-:W-:Y:S02]  /*b000*/  SEL R5, RZ, 0x1, !P1 ;  /* 0x00000001ff057807 */ /* 0x000fe40004800000 */
[----:B------:R-:W-:Y:S01]  /*b010*/  ISETP.GE.U32.AND P1, PT, R16, UR4, PT ;  /* 0x0000000410007c0c */ /* 0x000fe2000bf26070 */
[----:B------:R-:W-:Y:S01]  /*b020*/  IMAD R12, R7, -0x9, R12 ;  /* 0xfffffff7070c7824 */ /* 0x000fe200078e020c */
[----:B------:R-:W-:Y:S02]  /*b030*/  LOP3.LUT R0, R0, R5, RZ, 0x3c, !PT ;  /* 0x0000000500007212 */ /* 0x000fe400078e3cff */
[----:B------:R-:W-:-:S02]  /*b040*/  ISETP.GE.U32.AND.EX P1, PT, R17, UR5, PT, P1 ;  /* 0x0000000511007c0c */ /* 0x000fc4000bf26110 */
[----:B------:R-:W-:Y:S02]  /*b050*/  PRMT R4, RZ, 0x7610, R4 ;  /* 0x00007610ff047816 */ /* 0x000fe40000000004 */
[----:B------:R-:W-:Y:S01]  /*b060*/  @P3 LOP3.LUT R0, R0, 0x1, R7, 0x78, !PT ;  /* 0x0000000100003812 */ /* 0x000fe200078e7807 */
[----:B------:R-:W-:-:S08]  /*b070*/  IMAD.MOV.U32 R7, RZ, RZ, -0x1 ;  /* 0xffffffffff077424 */ /* 0x000fd000078e00ff */
[----:B0-----:R-:W-:Y:S05]  /*b080*/  @P1 BRA `(.L_x_266) ;  /* 0x00000004004c1947 */ /* 0x001fea0003800000 */
[----:B------:R-:W-:Y:S01]  /*b090*/  ULDC.64 UR4, c[0x0][0x628] ;  /* 0x00018a0000047ab9 */ /* 0x000fe20000000a00 */
[----:B------:R-:W0:Y:S01]  /*b0a0*/  S2R R15, SR_CTAID.X ;  /* 0x00000000000f7919 */ /* 0x000e220000002500 */
[----:B------:R-:W-:Y:S01]  /*b0b0*/  ISETP.NE.U32.AND P1, PT, RZ, UR4, PT ;  /* 0x00000004ff007c0c */ /* 0x000fe2000bf25070 */
[----:B------:R-:W-:Y:S01]  /*b0c0*/  ULDC UR7, c[0x0][0x630] ;  /* 0x00018c0000077ab9 */ /* 0x000fe20000000800 */
[----:B------:R-:W-:Y:S01]  /*b0d0*/  IMAD.MOV.U32 R4, RZ, RZ, R16 ;  /* 0x000000ffff047224 */ /* 0x000fe200078e0010 */
[----:B------:R-:W1:Y:S01]  /*b0e0*/  S2R R14, SR_CTAID.Y ;  /* 0x00000000000e7919 */ /* 0x000e620000002600 */
[----:B------:R-:W-:Y:S01]  /*b0f0*/  ISETP.NE.AND.EX P1, PT, RZ, UR5, PT, P1 ;  /* 0x00000005ff007c0c */ /* 0x000fe2000bf25310 */
[----:B------:R-:W-:-:S12]  /*b100*/  IMAD.MOV.U32 R5, RZ, RZ, R17 ;  /* 0x000000ffff057224 */ /* 0x000fd800078e0011 */
[----:B------:R-:W-:Y:S05]  /*b110*/  @!P1 BRA `(.L_x_267) ;  /* 0x0000000000289947 */ /* 0x000fea0003800000 */
[----:B------:R-:W-:Y:S02]  /*b120*/  ULDC UR6, c[0x0][0x634] ;  /* 0x00018d0000067ab9 */ /* 0x000fe40000000800 */
[----:B------:R-:W-:-:S05]  /*b130*/  IADD3 R9, P1, R16, UR6, RZ ;  /* 0x0000000610097c10 */ /* 0x000fca000ff3e0ff */
[----:B------:R-:W-:-:S04]  /*b140*/  IMAD.X R21, RZ, RZ, R17, P1 ;  /* 0x000000ffff157224 */ /* 0x000fc800008e0611 */
[----:B------:R-:W-:-:S04]  /*b150*/  IMAD.WIDE.U32 R6, R21, UR4, RZ ;  /* 0x0000000415067c25 */ /* 0x000fc8000f8e00ff */
[----:B------:R-:W-:-:S04]  /*b160*/  IMAD.WIDE.U32 R6, P1, R9, UR5, R6 ;  /* 0x0000000509067c25 */ /* 0x000fc8000f820006 */
[----:B------:R-:W-:-:S04]  /*b170*/  IMAD.WIDE.U32 R8, R9, UR4, RZ ;  /* 0x0000000409087c25 */ /* 0x000fc8000f8e00ff */
[----:B------:R-:W-:Y:S01]  /*b180*/  IMAD.X R5, RZ, RZ, RZ, P1 ;  /* 0x000000ffff057224 */ /* 0x000fe200008e06ff */
[----:B------:R-:W-:Y:S01]  /*b190*/  IADD3 RZ, P1, R9, R6, RZ ;  /* 0x0000000609ff7210 */ /* 0x000fe20007f3e0ff */
[----:B------:R-:W-:-:S04]  /*b1a0*/  IMAD.MOV.U32 R4, RZ, RZ, R7 ;  /* 0x000000ffff047224 */ /* 0x000fc800078e0007 */
[----:B------:R-:W-:-:S08]  /*b1b0*/  IMAD.WIDE.U32.X R4, R21, UR5, R4, P1 ;  /* 0x0000000515047c25 */ /* 0x000fd000088e0404 */
.L_x_267:
[--C-:B------:R-:W-:Y:S01]  /*b1c0*/  SHF.R.U64 R8, R4, UR7, R5.reuse ;  /* 0x0000000704087c19 */ /* 0x100fe20008001205 */
[----:B------:R-:W-:Y:S01]  /*b1d0*/  ULDC.64 UR4, c[0x0][0x620] ;  /* 0x0001880000047ab9 */ /* 0x000fe20000000a00 */
[----:B------:R-:W-:Y:S01]  /*b1e0*/  SHF.R.U32.HI R4, RZ, UR7, R5 ;  /* 0x00000007ff047c19 */ /* 0x000fe20008011605 */
[----:B------:R-:W2:Y:S01]  /*b1f0*/  LDC R24, c[0x0][0x144] ;  /* 0x00005100ff187b82 */ /* 0x000ea20000000800 */
[----:B------:R-:W-:Y:S01]  /*b200*/  IADD3 R7, P1, RZ, -R8, RZ ;  /* 0x80000008ff077210 */ /* 0x000fe20007f3e0ff */
[----:B------:R-:W-:Y:S01]  /*b210*/  ULDC.64 UR8, c[0x0][0x640] ;  /* 0x0001900000087ab9 */ /* 0x000fe20000000a00 */
[----:B0-----:R-:W-:Y:S01]  /*b220*/  I2FP.F32.U32 R9, R15 ;  /* 0x0000000f00097245 */ /* 0x001fe20000201000 */
[----:B------:R-:W-:Y:S02]  /*b230*/  ULDC UR6, c[0x0][0x608] ;  /* 0x0001820000067ab9 */ /* 0x000fe40000000800 */
[----:B------:R-:W-:Y:S01]  /*b240*/  IMAD.X R4, RZ, RZ, ~R4, P1 ;  /* 0x000000ffff047224 */ /* 0x000fe200008e0e04 */
[----:B------:R-:W-:Y:S01]  /*b250*/  ISETP.NE.U32.AND P1, PT, RZ, UR8, PT ;  /* 0x00000008ff007c0c */ /* 0x000fe2000bf25070 */
[----:B------:R-:W0:Y:S02]  /*b260*/  LDC R21, c[0x0][0x148] ;  /* 0x00005200ff157b82 */ /* 0x000e240000000800 */
[----:B------:R-:W-:Y:S01]  /*b270*/  IMAD R6, R4, UR4, RZ ;  /* 0x0000000404067c24 */ /* 0x000fe2000f8e02ff */
[----:B------:R-:W-:Y:S01]  /*b280*/  ISETP.NE.AND.EX P1, PT, RZ, UR9, PT, P1 ;  /* 0x00000009ff007c0c */ /* 0x000fe2000bf25310 */
[----:B------:R-:W-:Y:S01]  /*b290*/  IMAD.WIDE.U32 R4, R7, UR4, R16 ;  /* 0x0000000407047c25 */ /* 0x000fe2000f8e0010 */
[----:B------:R-:W-:-:S03]  /*b2a0*/  ULDC UR4, c[0x0][0x150] ;  /* 0x0000540000047ab9 */ /* 0x000fc60000000800 */
[----:B------:R-:W-:Y:S02]  /*b2b0*/  IMAD R7, R7, UR5, R6 ;  /* 0x0000000507077c24 */ /* 0x000fe4000f8e0206 */
[----:B------:R-:W-:Y:S01]  /*b2c0*/  FMUL R6, R9, UR4 ;  /* 0x0000000409067c20 */ /* 0x000fe20008400000 */
[----:B------:R-:W-:Y:S01]  /*b2d0*/  ULDC UR4, c[0x0][0x618] ;  /* 0x0001860000047ab9 */ /* 0x000fe20000000800 */
[----:B------:R-:W-:Y:S01]  /*b2e0*/  ULDC UR5, c[0x0][0x154] ;  /* 0x0000550000057ab9 */ /* 0x000fe20000000800 */
[----:B------:R-:W-:-:S03]  /*b2f0*/  IMAD.IADD R5, R5, 0x1, R7 ;  /* 0x0000000105057824 */ /* 0x000fc600078e0207 */
[----:B------:R-:W3:Y:S02]  /*b300*/  F2I.U32.TRUNC.NTZ R6, R6 ;  /* 0x0000000600067305 */ /* 0x000ee4000020f000 */
[----:B------:R-:W-:Y:S02]  /*b310*/  SHF.R.U64 R9, R4, UR4, R5 ;  /* 0x0000000404097c19 */ /* 0x000fe40008001205 */
[----:B-1----:R-:W-:-:S05]  /*b320*/  I2FP.F32.U32 R4, R14 ;  /* 0x0000000e00047245 */ /* 0x002fca0000201000 */
[----:B------:R-:W-:Y:S01]  /*b330*/  FMUL R22, R4, UR5 ;  /* 0x0000000504167c20 */ /* 0x000fe20008400000 */
[----:B------:R-:W-:Y:S01]  /*b340*/  SHF.R.U32.HI R4, RZ, UR4, R5 ;  /* 0x00000004ff047c19 */ /* 0x000fe20008011605 */
[----:B------:R-:W-:-:S03]  /*b350*/  ULDC UR4, c[0x0][0x658] ;  /* 0x0001960000047ab9 */ /* 0x000fc60000000800 */
[--C-:B------:R-:W-:Y:S01]  /*b360*/  SHF.R.U64 R20, R9, UR6, R4.reuse ;  /* 0x0000000609147c19 */ /* 0x100fe20008001204 */
[----:B------:R-:W1:Y:S01]  /*b370*/  F2I.U32.TRUNC.NTZ R22, R22 ;  /* 0x0000001600167305 */ /* 0x000e62000020f000 */
[----:B------:R-:W-:Y:S01]  /*b380*/  SHF.R.U32.HI R5, RZ, UR6, R4 ;  /* 0x00000006ff057c19 */ /* 0x000fe20008011604 */
[----:B---3--:R-:W-:-:S03]  /*b390*/  IMAD.MOV R6, RZ, RZ, -R6 ;  /* 0x000000ffff067224 */ /* 0x008fc600078e0a06 */
[----:B------:R-:W-:Y:S01]  /*b3a0*/  SHF.R.U64 R18, R20, UR4, R5 ;  /* 0x0000000414127c19 */ /* 0x000fe20008001205 */
[----:B--2---:R-:W-:Y:S01]  /*b3b0*/  IMAD R15, R24, R6, R15 ;  /* 0x00000006180f7224 */ /* 0x004fe200078e020f */
[----:B------:R-:W-:-:S03]  /*b3c0*/  SHF.R.U32.HI R23, RZ, UR4, R5 ;  /* 0x00000004ff177c19 */ /* 0x000fc60008011605 */
[----:B------:R-:W-:Y:S02]  /*b3d0*/  IMAD.MOV.U32 R4, RZ, RZ, R18 ;  /* 0x000000ffff047224 */ /* 0x000fe400078e0012 */
[----:B------:R-:W-:Y:S01]  /*b3e0*/  IMAD.MOV.U32 R5, RZ, RZ, R23 ;  /* 0x000000ffff057224 */ /* 0x000fe200078e0017 */
[----:B-1----:R-:W-:Y:S06]  /*b3f0*/  @!P1 BRA `(.L_x_268) ;  /* 0x0000000000289947 */ /* 0x002fec0003800000 */
[----:B------:R-:W-:Y:S02]  /*b400*/  ULDC UR4, c[0x0][0x64c] ;  /* 0x0001930000047ab9 */ /* 0x000fe40000000800 */
[----:B------:R-:W-:-:S05]  /*b410*/  IADD3 R5, P1, R18, UR4, RZ ;  /* 0x0000000412057c10 */ /* 0x000fca000ff3e0ff */
[----:B------:R-:W-:-:S04]  /*b420*/  IMAD.X R23, RZ, RZ, R23, P1 ;  /* 0x000000ffff177224 */ /* 0x000fc800008e0617 */
[----:B------:R-:W-:-:S04]  /*b430*/  IMAD.WIDE.U32 R6, R23, UR8, RZ ;  /* 0x0000000817067c25 */ /* 0x000fc8000f8e00ff */
[----:B------:R-:W-:-:S04]  /*b440*/  IMAD.WIDE.U32 R6, P1, R5, UR9, R6 ;  /* 0x0000000905067c25 */ /* 0x000fc8000f820006 */
[----:B------:R-:W-:-:S04]  /*b450*/  IMAD.WIDE.U32 R4, R5, UR8, RZ ;  /* 0x0000000805047c25 */ /* 0x000fc8000f8e00ff */
[----:B------:R-:W-:Y:S01]  /*b460*/  IMAD.MOV.U32 R4, RZ, RZ, R7 ;  /* 0x000000ffff047224 */ /* 0x000fe200078e0007 */
[----:B------:R-:W-:Y:S01]  /*b470*/  IADD3 RZ, P3, R5, R6, RZ ;  /* 0x0000000605ff7210 */ /* 0x000fe20007f7e0ff */
[----:B------:R-:W-:-:S04]  /*b480*/  IMAD.X R5, RZ, RZ, RZ, P1 ;  /* 0x000000ffff057224 */ /* 0x000fc800008e06ff */
[----:B------:R-:W-:-:S08]  /*b490*/  IMAD.WIDE.U32.X R4, R23, UR9, R4, P3 ;  /* 0x0000000917047c25 */ /* 0x000fd000098e0404 */
.L_x_268:
[----:B------:R-:W-:Y:S01]  /*b4a0*/  ISETP.NE.AND P1, PT, R2, 0x1, PT ;  /* 0x000000010200780c */ /* 0x000fe20003f25270 */
[----:B------:R-:W-:Y:S01]  /*b4b0*/  ULDC UR4, c[0x0][0x648] ;  /* 0x0001920000047ab9 */ /* 0x000fe20000000800 */
[----:B------:R-:W-:Y:S01]  /*b4c0*/  LOP3.LUT R20, R20, UR17, RZ, 0xc0, !PT ;  /* 0x0000001114147c12 */ /* 0x000fe2000f8ec0ff */
[----:B------:R-:W-:Y:S01]  /*b4d0*/  IMAD.MOV R22, RZ, RZ, -R22 ;  /* 0x000000ffff167224 */ /* 0x000fe200078e0a16 */
[----:B------:R-:W-:Y:S01]  /*b4e0*/  SHF.R.U64 R5, R4, UR4, R5 ;  /* 0x0000000404057c19 */ /* 0x000fe20008001205 */
[----:B------:R-:W-:Y:S01]  /*b4f0*/  ULDC UR4, c[0x0][0x638] ;  /* 0x00018e0000047ab9 */ /* 0x000fe20000000800 */
[----:B------:R-:W-:Y:S01]  /*b500*/  LOP3.LUT R9, R9, UR16, RZ, 0xc0, !PT ;  /* 0x0000001009097c12 */ /* 0x000fe2000f8ec0ff */
[----:B------:R-:W-:Y:S01]  /*b510*/  ULDC UR5, c[0x0][0x610] ;  /* 0x0001840000057ab9 */ /* 0x000fe20000000800 */
[----:B------:R-:W-:Y:S02]  /*b520*/  IMAD.MOV.U32 R4, RZ, RZ, 0x1 ;  /* 0x00000001ff047424 */ /* 0x000fe400078e00ff */
[----:B------:R-:W-:-:S02]  /*b530*/  IMAD.MOV R7, RZ, RZ, -R5 ;  /* 0x000000ffff077224 */ /* 0x000fc400078e0a05 */
[----:B------:R-:W-:Y:S02]  /*b540*/  IMAD R20, R5, UR18, R20 ;  /* 0x0000001205147c24 */ /* 0x000fe4000f8e0214 */
[----:B0-----:R-:W-:Y:S02]  /*b550*/  @P1 IMAD R15, R21, R22, R14 ;  /* 0x00000016150f1224 */ /* 0x001fe400078e020e */
[----:B------:R-:W-:Y:S01]  /*b560*/  IMAD R18, R7, UR4, R18 ;  /* 0x0000000407127c24 */ /* 0x000fe2000f8e0212 */
[----:B------:R-:W-:Y:S01]  /*b570*/  ULDC UR4, c[0x0][0x600] ;  /* 0x0001800000047ab9 */ /* 0x000fe20000000800 */
[----:B------:R-:W-:Y:S02]  /*b580*/  IMAD R15, R20, UR5, R15 ;  /* 0x00000005140f7c24 */ /* 0x000fe4000f8e020f */
[----:B------:R-:W-:-:S05]  /*b590*/  IMAD R18, R18, UR4, R9 ;  /* 0x0000000412127c24 */ /* 0x000fca000f8e0209 */
[----:B------:R-:W-:Y:S02]  /*b5a0*/  SEL R9, R18, R15, !P1 ;  /* 0x0000000f12097207 */ /* 0x000fe40004800000 */
[----:B------:R-:W-:-:S07]  /*b5b0*/  SEL R7, R15, R18, !P1 ;  /* 0x000000120f077207 */ /* 0x000fce0004800000 */
.L_x_266:
[----:B------:R-:W-:Y:S05]  /*b5c0*/  BSYNC B1 ;  /* 0x0000000000017941 */ /* 0x000fea0003800000 */
.L_x_265:
[----:B------:R-:W-:-:S13]  /*b5d0*/  LOP3.LUT P1, RZ, R4, 0xff, RZ, 0xc0, !PT ;  /* 0x000000ff04ff7812 */ /* 0x000fda000782c0ff */
[----:B------:R-:W-:Y:S05]  /*b5e0*/  @P1 BRA `(.L_x_269) ;  /* 0xfffffff4004c1947 */ /* 0x000fea000383ffff */
[----:B------:R-:W-:Y:S05]  /*b5f0*/  BSYNC B0 ;  /* 0x0000000000007941 */ /* 0x000fea0003800000 */
.L_x_257:
[----:B------:R-:W-:-:S03]  /*b600*/  UMOV UR4, 0xffffffff ;  /* 0xffffffff00047882 */ /* 0x000fc60000000000 */
[----:B------:R-:W-:Y:S05]  /*b610*/  BRA.DIV UR4, `(.L_x_270) ;  /* 0x0000000604cc7947 */ /* 0x000fea000b800000 */
[----:B------:R-:W-:-:S13]  /*b620*/  ELECT P6, URZ, PT ;  /* 0x00000000003f782f */ /* 0x000fda00038c0000 */
.L_x_289:
[----:B------:R-:W-:Y:S04]  /*b630*/  BSSY B0, `(.L_x_271) ;  /* 0x0000058000007945 */ /* 0x000fe80003800000 */
[----:B------:R-:W-:Y:S05]  /*b640*/  @!P6 BRA `(.L_x_272) ;  /* 0x000000040058e947 */ /* 0x000fea0003800000 */
[----:B------:R-:W-:-:S04]  /*b650*/  LOP3.LUT R19, R19, 0x2, RZ, 0xfc, !PT ;  /* 0x0000000213137812 */ /* 0x000fc800078efcff */
[----:B------:R-:W-:-:S13]  /*b660*/  ISETP.NE.AND P0, PT, R19, 0x3, PT ;  /* 0x000000031300780c */ /* 0x000fda0003f05270 */
[----:B------:R-:W-:Y:S05]  /*b670*/  @!P0 BRA `(.L_x_273) ;  /* 0x0000000000048947 */ /* 0x000fea0003800000 */
[----:B------:R-:W-:Y:S01]  /*b680*/  BPT.TRAP 0x1 ;  /* 0x000000040000795c */ /* 0x000fe20000300000 */
.L_x_273:
[----:B------:R-:W0:Y:S01]  /*b690*/  S2R R3, SR_CgaCtaId ;  /* 0x0000000000037919 */ /* 0x000e220000008800 */
[----:B------:R-:W-:-:S04]  /*b6a0*/  MOV R2, 0x400 ;  /* 0x0000040000027802 */ /* 0x000fc80000000f00 */
[----:B0-----:R-:W-:Y:S02]  /*b6b0*/  LEA R3, R3, R2, 0x18 ;  /* 0x0000000203037211 */ /* 0x001fe400078ec0ff */
[----:B------:R-:W-:-:S03]  /*b6c0*/  SHF.L.U32 R2, R0, 0x1f, RZ ;  /* 0x0000001f00027819 */ /* 0x000fc600000006ff */
[----:B------:R-:W-:-:S04]  /*b6d0*/  VIADD R3, R3, 0x48 ;  /* 0x0000004803037836 */ /* 0x000fc80000000000 */
[C---:B------:R-:W-:Y:S02]  /*b6e0*/  IMAD R7, R12.reuse, 0x8, R3 ;  /* 0x000000080c077824 */ /* 0x040fe400078e0203 */
[----:B------:R-:W-:Y:S02]  /*b6f0*/  VIADD R12, R12, 0x1 ;  /* 0x000000010c0c7836 */ /* 0x000fe40000000000 */
[----:B------:R-:W0:Y:S03]  /*b700*/  SYNCS.PHASECHK.TRANS64.TRYWAIT P0, [R7+URZ], R2 ;  /* 0x00000002070075a7 */ /* 0x000e26000800017f */
[----:B------:R-:W-:-:S04]  /*b710*/  ISETP.NE.AND P1, PT, R12, 0x9, PT ;  /* 0x000000090c00780c */ /* 0x000fc80003f25270 */
[----:B------:R-:W-:Y:S02]  /*b720*/  SEL R5, RZ, 0x1, P1 ;  /* 0x00000001ff057807 */ /* 0x000fe40000800000 */
[----:B------:R-:W-:Y:S02]  /*b730*/  SEL R12, R12, RZ, P1 ;  /* 0x000000ff0c0c7207 */ /* 0x000fe40000800000 */
[----:B------:R-:W-:-:S03]  /*b740*/  LOP3.LUT R5, R0, R5, RZ, 0x3c, !PT ;  /* 0x0000000500057212 */ /* 0x000fc600078e3cff */
[----:B------:R-:W-:Y:S01]  /*b750*/  IMAD R9, R12, 0x8, R3 ;  /* 0x000000080c097824 */ /* 0x000fe200078e0203 */
[----:B------:R-:W-:Y:S01]  /*b760*/  SHF.L.U32 R4, R5, 0x1f, RZ ;  /* 0x0000001f05047819 */ /* 0x000fe200000006ff */
[----:B0-----:R-:W-:Y:S06]  /*b770*/  @!P0 BRA `(.L_x_274) ;  /* 0x0000000400948947 */ /* 0x001fec0003800000 */
.L_x_290:
[----:B------:R-:W1:Y:S01]  /*b780*/  SYNCS.PHASECHK.TRANS64.TRYWAIT P0, [R9+URZ], R4 ;  /* 0x00000004090075a7 */ /* 0x000e62000800017f */
[----:B------:R-:W-:-:S05]  /*b790*/  VIADD R0, R12, 0x1 ;  /* 0x000000010c007836 */ /* 0x000fca0000000000 */
[----:B------:R-:W-:-:S04]  /*b7a0*/  ISETP.NE.AND P1, PT, R0, 0x9, PT ;  /* 0x000000090000780c */ /* 0x000fc80003f25270 */
[----:B0-----:R-:W-:Y:S02]  /*b7b0*/  SEL R2, RZ, 0x1, P1 ;  /* 0x00000001ff027807 */ /* 0x001fe40000800000 */
[----:B------:R-:W-:Y:S02]  /*b7c0*/  SEL R0, R0, RZ, P1 ;  /* 0x000000ff00007207 */ /* 0x000fe40000800000 */
[----:B------:R-:W-:-:S03]  /*b7d0*/  LOP3.LUT R7, R5, R2, RZ, 0x3c, !PT ;  /* 0x0000000205077212 */ /* 0x000fc600078e3cff */
[----:B------:R-:W-:Y:S01]  /*b7e0*/  IMAD R6, R0, 0x8, R3 ;  /* 0x0000000800067824 */ /* 0x000fe200078e0203 */
[----:B------:R-:W-:Y:S01]  /*b7f0*/  SHF.L.U32 R5, R7, 0x1f, RZ ;  /* 0x0000001f07057819 */ /* 0x000fe200000006ff */
[----:B-1----:R-:W-:Y:S06]  /*b800*/  @!P0 BRA `(.L_x_275) ;  /* 0x0000000400848947 */ /* 0x002fec0003800000 */
.L_x_291:
[----:B------:R-:W1:Y:S01]  /*b810*/  SYNCS.PHASECHK.TRANS64.TRYWAIT P0, [R6+URZ], R5 ;  /* 0x00000005060075a7 */ /* 0x000e62000800017f */
[----:B------:R-:W-:-:S05]  /*b820*/  VIADD R0, R0, 0x1 ;  /* 0x0000000100007836 */ /* 0x000fca0000000000 */
[----:B------:R-:W-:-:S04]  /*b830*/  ISETP.NE.AND P1, PT, R0, 0x9, PT ;  /* 0x000000090000780c */ /* 0x000fc80003f25270 */
[----:B------:R-:W-:Y:S02]  /*b840*/  SEL R2, RZ, 0x1, P1 ;  /* 0x00000001ff027807 */ /* 0x000fe40000800000 */
[----:B------:R-:W-:Y:S02]  /*b850*/  SEL R0, R0, RZ, P1 ;  /* 0x000000ff00007207 */ /* 0x000fe40000800000 */
[----:B------:R-:W-:-:S03]  /*b860*/  LOP3.LUT R7, R7, R2, RZ, 0x3c, !PT ;  /* 0x0000000207077212 */ /* 0x000fc600078e3cff */
[----:B0-----:R-:W-:Y:S01]  /*b870*/  IMAD R9, R0, 0x8, R3 ;  /* 0x0000000800097824 */ /* 0x001fe200078e0203 */
[----:B------:R-:W-:Y:S01]  /*b880*/  SHF.L.U32 R4, R7, 0x1f, RZ ;  /* 0x0000001f07047819 */ /* 0x000fe200000006ff */
[----:B-1----:R-:W-:Y:S06]  /*b890*/  @!P0 BRA `(.L_x_276) ;  /* 0x0000000400748947 */ /* 0x002fec0003800000 */
.L_x_292:
        /* <DEDUP_REMOVED lines=9> */
.L_x_293:
        /* <DEDUP_REMOVED lines=9> */
.L_x_294:
        /* <DEDUP_REMOVED lines=9> */
.L_x_295:
        /* <DEDUP_REMOVED lines=9> */
.L_x_296:
[----:B------:R-:W1:Y:S01]  /*bae0*/  SYNCS.PHASECHK.TRANS64.TRYWAIT P0, [R9+URZ], R4 ;  /* 0x00000004090075a7 */ /* 0x000e62000800017f */
[----:B------:R-:W-:-:S05]  /*baf0*/  VIADD R0, R0, 0x1 ;  /* 0x0000000100007836 */ /* 0x000fca0000000000 */
[----:B------:R-:W-:-:S04]  /*bb00*/  ISETP.NE.AND P1, PT, R0, 0x9, PT ;  /* 0x000000090000780c */ /* 0x000fc80003f25270 */
[----:B------:R-:W-:Y:S02]  /*bb10*/  SEL R2, RZ, 0x1, P1 ;  /* 0x00000001ff027807 */ /* 0x000fe40000800000 */
[----:B------:R-:W-:Y:S02]  /*bb20*/  SEL R0, R0, RZ, P1 ;  /* 0x000000ff00007207 */ /* 0x000fe40000800000 */
[----:B------:R-:W-:Y:S01]  /*bb30*/  LOP3.LUT R2, R7, R2, RZ, 0x3c, !PT ;  /* 0x0000000207027212 */ /* 0x000fe200078e3cff */
[----:B-1----:R-:W-:Y:S06]  /*bb40*/  @!P0 BRA `(.L_x_281) ;  /* 0x00000004002c8947 */ /* 0x002fec0003800000 */
.L_x_297:
[----:B------:R-:W-:Y:S01]  /*bb50*/  IMAD R3, R0, 0x8, R3 ;  /* 0x0000000800037824 */ /* 0x000fe200078e0203 */
[----:B------:R-:W-:-:S07]  /*bb60*/  SHF.L.U32 R0, R2, 0x1f, RZ ;  /* 0x0000001f02007819 */ /* 0x000fce00000006ff */
.L_x_282:
[----:B--2---:R2:W3:Y:S02]  /*bb70*/  SYNCS.PHASECHK.TRANS64.TRYWAIT P0, [R3+URZ], R0 ;  /* 0x00000000030075a7 */ /* 0x0044e4000800017f */
[----:B---3--:R-:W-:Y:S05]  /*bb80*/  @!P0 NANOSLEEP.SYNCS 0x989680 ;  /* 0x009896800000895d */ /* 0x008fea0003900000 */
[----:B------:R-:W3:Y:S02]  /*bb90*/  @!P0 SYNCS.PHASECHK.TRANS64 P0, [R3+URZ], R0 ;  /* 0x00000000030085a7 */ /* 0x000ee4000800007f */
[----:B---3--:R-:W-:Y:S05]  /*bba0*/  @!P0 BRA `(.L_x_282) ;  /* 0xfffffffc00f08947 */ /* 0x008fea000383ffff */
.L_x_272:
[----:B------:R-:W-:Y:S05]  /*bbb0*/  BSYNC B0 ;  /* 0x0000000000007941 */ /* 0x000fea0003800000 */
.L_x_271:
[----:B------:R-:W-:Y:S05]  /*bbc0*/  EXIT ;  /* 0x000000000000794d */ /* 0x000fea0003800000 */
.L_x_18:
[----:B---3--:R3:W4:Y:S02]  /*bbd0*/  SYNCS.PHASECHK.TRANS64.TRYWAIT P1, [R3+URZ], R0 ;  /* 0x00000000030075a7 */ /* 0x008724000802017f */
[----:B----4-:R-:W-:Y:S05]  /*bbe0*/  @!P1 NANOSLEEP.SYNCS 0x989680 ;  /* 0x009896800000995d */ /* 0x010fea0003900000 */
[----:B------:R-:W4:Y:S02]  /*bbf0*/  @!P1 SYNCS.PHASECHK.TRANS64 P1, [R3+URZ], R0 ;  /* 0x00000000030095a7 */ /* 0x000f24000802007f */
[----:B----4-:R-:W-:Y:S05]  /*bc00*/  @!P1 BRA `(.L_x_18) ;  /* 0xfffffffc00f09947 */ /* 0x010fea000383ffff */
[----:B------:R-:W-:Y:S05]  /*bc10*/  BRA `(.L_x_17) ;  /* 0xffffff5400b07947 */ /* 0x000fea000383ffff */
.L_x_23:
[----:B-1----:R-:W-:-:S04]  /*bc20*/  IMAD.U32 R5, RZ, RZ, UR8 ;  /* 0x00000008ff057e24 */ /* 0x002fc8000f8e00ff */
[----:B------:R1:W2:Y:S03]  /*bc30*/  SYNCS.PHASECHK.TRANS64.TRYWAIT P1, [R5+URZ], R4 ;  /* 0x00000004050075a7 */ /* 0x0002a6000802017f */
[----:B--2---:R-:W-:Y:S05]  /*bc40*/  @!P1 NANOSLEEP.SYNCS 0x989680 ;  /* 0x009896800000995d */ /* 0x004fea0003900000 */
[----:B------:R-:W2:Y:S02]  /*bc50*/  @!P1 SYNCS.PHASECHK.TRANS64 P1, [R5+URZ], R4 ;  /* 0x00000004050095a7 */ /* 0x000ea4000802007f */
[----:B--2---:R-:W-:Y:S05]  /*bc60*/  @!P1 BRA `(.L_x_23) ;  /* 0xfffffffc00ec9947 */ /* 0x004fea000383ffff */
[----:B------:R-:W-:Y:S05]  /*bc70*/  BRA `(.L_x_22) ;  /* 0xffffff6000c47947 */ /* 0x000fea000383ffff */
.L_x_258:
[----:B------:R-:W-:Y:S01]  /*bc80*/  BSSY B1, `(.L_x_283) ;  /* 0x0000006000017945 */ /* 0x000fe20003800000 */
[----:B------:R-:W-:-:S07]  /*bc90*/  IMAD.MOV.U32 R15, RZ, RZ, -0x1 ;  /* 0xffffffffff0f7424 */ /* 0x000fce00078e00ff */
[----:B------:R-:W-:Y:S05]  /*bca0*/  WARPSYNC.COLLECTIVE R15, `(.L_x_284) ;  /* 0x000000000f0c7348 */ /* 0x000fea0003c00000 */
[----:B------:R-:W-:Y:S02]  /*bcb0*/  ELECT P6, UR62, PT ;  /* 0x00000000003e782f */ /* 0x000fe400038c0000 */
[----:B------:R-:W-:Y:S01]  /*bcc0*/  MOV R14, UR62 ;  /* 0x0000003e000e7c02 */ /* 0x000fe20008000f00 */
[----:B------:R-:W-:Y:S10]  /*bcd0*/  ENDCOLLECTIVE ;  /* 0x000000000000791b */ /* 0x000ff40003800000 */
.L_x_284:
[----:B------:R-:W-:Y:S05]  /*bce0*/  BSYNC B1 ;  /* 0x0000000000017941 */ /* 0x000fea0003800000 */
.L_x_283:
[----:B------:R-:W-:Y:S05]  /*bcf0*/  BRA `(.L_x_285) ;  /* 0xffffffec00947947 */ /* 0x000fea000383ffff */
.L_x_261:
[----:B0-----:R0:W1:Y:S02]  /*bd00*/  SYNCS.PHASECHK.TRANS64.TRYWAIT P1, [R14+URZ+0x48], R7 ;  /* 0x000048070e0075a7 */ /* 0x001064000802017f */
[----:B-1----:R-:W-:Y:S05]  /*bd10*/  @!P1 NANOSLEEP.SYNCS 0x989680 ;  /* 0x009896800000995d */ /* 0x002fea0003900000 */
[----:B------:R-:W1:Y:S02]  /*bd20*/  @!P1 SYNCS.PHASECHK.TRANS64 P1, [R14+URZ+0x48], R7 ;  /* 0x000048070e0095a7 */ /* 0x000e64000802007f */
[----:B-1----:R-:W-:Y:S05]  /*bd30*/  @!P1 BRA `(.L_x_261) ;  /* 0xfffffffc00f09947 */ /* 0x002fea000383ffff */
[----:B------:R-:W-:Y:S05]  /*bd40*/  BRA `(.L_x_286) ;  /* 0xffffffec00c87947 */ /* 0x000fea000383ffff */
.L_x_270:
[----:B------:R-:W-:Y:S01]  /*bd50*/  BSSY B0, `(.L_x_287) ;  /* 0x0000006000007945 */ /* 0x000fe20003800000 */
[----:B------:R-:W-:-:S07]  /*bd60*/  IMAD.MOV.U32 R15, RZ, RZ, -0x1 ;  /* 0xffffffffff0f7424 */ /* 0x000fce00078e00ff */
[----:B------:R-:W-:Y:S05]  /*bd70*/  WARPSYNC.COLLECTIVE R15, `(.L_x_288) ;  /* 0x000000000f0c7348 */ /* 0x000fea0003c00000 */
[----:B------:R-:W-:Y:S02]  /*bd80*/  ELECT P6, UR62, PT ;  /* 0x00000000003e782f */ /* 0x000fe400038c0000 */
[----:B------:R-:W-:Y:S01]  /*bd90*/  MOV R14, UR62 ;  /* 0x0000003e000e7c02 */ /* 0x000fe20008000f00 */
[----:B------:R-:W-:Y:S10]  /*bda0*/  ENDCOLLECTIVE ;  /* 0x000000000000791b */ /* 0x000ff40003800000 */
.L_x_288:
[----:B------:R-:W-:Y:S05]  /*bdb0*/  BSYNC B0 ;  /* 0x0000000000007941 */ /* 0x000fea0003800000 */
.L_x_287:
[----:B------:R-:W-:Y:S05]  /*bdc0*/  BRA `(.L_x_289) ;  /* 0xfffffff800187947 */ /* 0x000fea000383ffff */
.L_x_274:
[----:B0-----:R0:W1:Y:S02]  /*bdd0*/  SYNCS.PHASECHK.TRANS64.TRYWAIT P0, [R7+URZ], R2 ;  /* 0x00000002070075a7 */ /* 0x001064000800017f */
[----:B-1----:R-:W-:Y:S05]  /*bde0*/  @!P0 NANOSLEEP.SYNCS 0x989680 ;  /* 0x009896800000895d */ /* 0x002fea0003900000 */
[----:B------:R-:W1:Y:S02]  /*bdf0*/  @!P0 SYNCS.PHASECHK.TRANS64 P0, [R7+URZ], R2 ;  /* 0x00000002070085a7 */ /* 0x000e64000800007f */
[----:B-1----:R-:W-:Y:S05]  /*be00*/  @!P0 BRA `(.L_x_274) ;  /* 0xfffffffc00f08947 */ /* 0x002fea000383ffff */
[----:B------:R-:W-:Y:S05]  /*be10*/  BRA `(.L_x_290) ;  /* 0xfffffff800587947 */ /* 0x000fea000383ffff */
.L_x_275:
[----:B0-----:R0:W1:Y:S02]  /*be20*/  SYNCS.PHASECHK.TRANS64.TRYWAIT P0, [R9+URZ], R4 ;  /* 0x00000004090075a7 */ /* 0x001064000800017f */
[----:B-1----:R-:W-:Y:S05]  /*be30*/  @!P0 NANOSLEEP.SYNCS 0x989680 ;  /* 0x009896800000895d */ /* 0x002fea0003900000 */
[----:B------:R-:W1:Y:S02]  /*be40*/  @!P0 SYNCS.PHASECHK.TRANS64 P0, [R9+URZ], R4 ;  /* 0x00000004090085a7 */ /* 0x000e64000800007f */
[----:B-1----:R-:W-:Y:S05]  /*be50*/  @!P0 BRA `(.L_x_275) ;  /* 0xfffffffc00f08947 */ /* 0x002fea000383ffff */
[----:B------:R-:W-:Y:S05]  /*be60*/  BRA `(.L_x_291) ;  /* 0xfffffff800687947 */ /* 0x000fea000383ffff */
.L_x_276:
[----:B0-----:R0:W1:Y:S02]  /*be70*/  SYNCS.PHASECHK.TRANS64.TRYWAIT P0, [R6+URZ], R5 ;  /* 0x00000005060075a7 */ /* 0x001064000800017f */
[----:B-1----:R-:W-:Y:S05]  /*be80*/  @!P0 NANOSLEEP.SYNCS 0x989680 ;  /* 0x009896800000895d */ /* 0x002fea0003900000 */
[----:B------:R-:W1:Y:S02]  /*be90*/  @!P0 SYNCS.PHASECHK.TRANS64 P0, [R6+URZ], R5 ;  /* 0x00000005060085a7 */ /* 0x000e64000800007f */
[----:B-1----:R-:W-:Y:S05]  /*bea0*/  @!P0 BRA `(.L_x_276) ;  /* 0xfffffffc00f08947 */ /* 0x002fea000383ffff */
[----:B------:R-:W-:Y:S05]  /*beb0*/  BRA `(.L_x_292) ;  /* 0xfffffff800787947 */ /* 0x000fea000383ffff */
.L_x_277:
[----:B0-----:R0:W1:Y:S02]  /*bec0*/  SYNCS.PHASECHK.TRANS64.TRYWAIT P0, [R9+URZ], R4 ;  /* 0x00000004090075a7 */ /* 0x001064000800017f */
[----:B-1----:R-:W-:Y:S05]  /*bed0*/  @!P0 NANOSLEEP.SYNCS 0x989680 ;  /* 0x009896800000895d */ /* 0x002fea0003900000 */
[----:B------:R-:W1:Y:S02]  /*bee0*/  @!P0 SYNCS.PHASECHK.TRANS64 P0, [R9+URZ], R4 ;  /* 0x00000004090085a7 */ /* 0x000e64000800007f */
[----:B-1----:R-:W-:Y:S05]  /*bef0*/  @!P0 BRA `(.L_x_277) ;  /* 0xfffffffc00f08947 */ /* 0x002fea000383ffff */
[----:B------:R-:W-:Y:S05]  /*bf00*/  BRA `(.L_x_293) ;  /* 0xfffffff800887947 */ /* 0x000fea000383ffff */
.L_x_278:
[----:B0-----:R0:W1:Y:S02]  /*bf10*/  SYNCS.PHASECHK.TRANS64.TRYWAIT P0, [R6+URZ], R5 ;  /* 0x00000005060075a7 */ /* 0x001064000800017f */
[----:B-1----:R-:W-:Y:S05]  /*bf20*/  @!P0 NANOSLEEP.SYNCS 0x989680 ;  /* 0x009896800000895d */ /* 0x002fea0003900000 */
[----:B------:R-:W1:Y:S02]  /*bf30*/  @!P0 SYNCS.PHASECHK.TRANS64 P0, [R6+URZ], R5 ;  /* 0x00000005060085a7 */ /* 0x000e64000800007f */
[----:B-1----:R-:W-:Y:S05]  /*bf40*/  @!P0 BRA `(.L_x_278) ;  /* 0xfffffffc00f08947 */ /* 0x002fea000383ffff */
[----:B------:R-:W-:Y:S05]  /*bf50*/  BRA `(.L_x_294) ;  /* 0xfffffff800987947 */ /* 0x000fea000383ffff */
.L_x_279:
[----:B0-----:R0:W1:Y:S02]  /*bf60*/  SYNCS.PHASECHK.TRANS64.TRYWAIT P0, [R9+URZ], R4 ;  /* 0x00000004090075a7 */ /* 0x001064000800017f */
[----:B-1----:R-:W-:Y:S05]  /*bf70*/  @!P0 NANOSLEEP.SYNCS 0x989680 ;  /* 0x009896800000895d */ /* 0x002fea0003900000 */
[----:B------:R-:W1:Y:S02]  /*bf80*/  @!P0 SYNCS.PHASECHK.TRANS64 P0, [R9+URZ], R4 ;  /* 0x00000004090085a7 */ /* 0x000e64000800007f */
[----:B-1----:R-:W-:Y:S05]  /*bf90*/  @!P0 BRA `(.L_x_279) ;  /* 0xfffffffc00f08947 */ /* 0x002fea000383ffff */
[----:B------:R-:W-:Y:S05]  /*bfa0*/  BRA `(.L_x_295) ;  /* 0xfffffff800a87947 */ /* 0x000fea000383ffff */
.L_x_280:
[----:B0-----:R0:W1:Y:S02]  /*bfb0*/  SYNCS.PHASECHK.TRANS64.TRYWAIT P0, [R6+URZ], R5 ;  /* 0x00000005060075a7 */ /* 0x001064000800017f */
[----:B-1----:R-:W-:Y:S05]  /*bfc0*/  @!P0 NANOSLEEP.SYNCS 0x989680 ;  /* 0x009896800000895d */ /* 0x002fea0003900000 */
[----:B------:R-:W1:Y:S02]  /*bfd0*/  @!P0 SYNCS.PHASECHK.TRANS64 P0, [R6+URZ], R5 ;  /* 0x00000005060085a7 */ /* 0x000e64000800007f */
[----:B-1----:R-:W-:Y:S05]  /*bfe0*/  @!P0 BRA `(.L_x_280) ;  /* 0xfffffffc00f08947 */ /* 0x002fea000383ffff */
[----:B------:R-:W-:Y:S05]  /*bff0*/  BRA `(.L_x_296) ;  /* 0xfffffff800b87947 */ /* 0x000fea000383ffff */
.L_x_281:
[----:B-1----:R1:W2:Y:S02]  /*c000*/  SYNCS.PHASECHK.TRANS64.TRYWAIT P0, [R9+URZ], R4 ;  /* 0x00000004090075a7 */ /* 0x0022a4000800017f */
[----:B--2---:R-:W-:Y:S05]  /*c010*/  @!P0 NANOSLEEP.SYNCS 0x989680 ;  /* 0x009896800000895d */ /* 0x004fea0003900000 */
[----:B------:R-:W2:Y:S02]  /*c020*/  @!P0 SYNCS.PHASECHK.TRANS64 P0, [R9+URZ], R4 ;  /* 0x00000004090085a7 */ /* 0x000ea4000800007f */
[----:B--2---:R-:W-:Y:S05]  /*c030*/  @!P0 BRA `(.L_x_281) ;  /* 0xfffffffc00f08947 */ /* 0x004fea000383ffff */
[----:B------:R-:W-:Y:S05]  /*c040*/  BRA `(.L_x_297) ;  /* 0xfffffff800c07947 */ /* 0x000fea000383ffff */
.L_x_298:
[----:B------:R-:W-:-:S00]  /*c050*/  BRA `(.L_x_298) ;  /* 0xfffffffc00fc7947 */ /* 0x000fc0000383ffff */
[----:B------:R-:W-:-:S00]  /*c060*/  NOP ;  /* 0x0000000000007918 */ /* 0x000fc00000000000 */
        /* <DEDUP_REMOVED lines=9> */
.L_x_299:


//--------------------- .nv.global.init           --------------------------
	.section	.nv.global.init,"aw",@progbits
.nv.global.init:
	.type		$str$22,@object
	.size		$str$22,($str$23 - $str$22)
$str$22:
        /*0000*/ 	.byte	0x6b, 0x5f, 0x74, 0x69, 0x6c, 0x65, 0x5f, 0x63, 0x6f, 0x75, 0x6e, 0x74, 0x20, 0x3e, 0x3d, 0x20
        /*0010*/ 	.byte	0x31, 0x00
	.type		$str$23,@object
	.size		$str$23,(__unnamed_1 - $str$23)
$str$23:
        /*0012*/ 	.byte	0x2f, 0x74, 0x6d, 0x70, 0x2f, 0x63, 0x75, 0x74, 0x6c, 0x61, 0x73, 0x73, 0x5f, 0x73, 0x77, 0x65
        /*0022*/ 	.byte	0x65, 0x70, 0x5f, 0x73, 0x72, 0x63, 0x2f, 0x69, 0x6e, 0x63, 0x6c, 0x75, 0x64, 0x65, 0x2f, 0x63
        /*0032*/ 	.byte	0x75, 0x74, 0x6c, 0x61, 0x73, 0x73, 0x2f, 0x67, 0x65, 0x6d, 0x6d, 0x2f, 0x63, 0x6f, 0x6c, 0x6c
        /*0042*/ 	.byte	0x65, 0x63, 0x74, 0x69, 0x76, 0x65, 0x2f, 0x73, 0x6d, 0x39, 0x30, 0x5f, 0x6d, 0x6d, 0x61, 0x5f
        /*0052*/ 	.byte	0x74, 0x6d, 0x61, 0x5f, 0x67, 0x6d, 0x6d, 0x61, 0x5f, 0x73, 0x73, 0x5f, 0x77, 0x61, 0x72, 0x70
        /*0062*/ 	.byte	0x73, 0x70, 0x65, 0x63, 0x69, 0x61, 0x6c, 0x69, 0x7a, 0x65, 0x64, 0x2e, 0x68, 0x70, 0x70, 0x00
	.type		__unnamed_1,@object
	.size		__unnamed_1,(.L_0 - __unnamed_1)
__unnamed_1:
        /*0072*/ 	.byte	0x76, 0x6f, 0x69, 0x64, 0x20, 0x63, 0x75, 0x74, 0x6c, 0x61, 0x73, 0x73, 0x3a, 0x3a, 0x67, 0x65
        /* <DEDUP_REMOVED lines=180> */
        /*0bc2*/ 	.byte	0x69, 0x74, 0x79, 0x5d, 0x00
.L_0:


//--------------------- .nv.shared._ZN7cutlass13device_kernelINS_4gemm6kernel13GemmUniversalIN4cute5tupleIJiiiiEEENS1_10collective13CollectiveMmaINS1_34MainloopSm90TmaGmmaWarpSpecializedILi9ENS5_IJNS4_1CILi1EEESB_SB_EEENS1_35KernelTmaWarpSpecializedCooperativeEEENS5_IJNSA_ILi256EEENSA_ILi112EEENSA_ILi32EEEEEENS_10bfloat16_tENS5_IJlSB_lEEESJ_SK_NS4_8TiledMMAINS4_8MMA_AtomIJNS4_4SM904GMMA27MMA_64x16x16_F32BF16BF16_SSILNSO_5MajorE0ELSQ_0ELNSO_7ScaleInE1ELSR_1EEEEEENS4_6LayoutINS5_IJNSA_ILi2EEESB_SB_EEENS5_IJSB_NSA_ILi0EEESX_EEEEENS5_IJNS4_10UnderscoreES10_S10_EEEEENS4_13SM90_TMA_LOADENS4_14ComposedLayoutINS4_7SwizzleILi2ELi4ELi3EEENS4_18smem_ptr_flag_bitsILi16EEENSU_INS5_IJNSA_ILi8EEESH_EEENS5_IJSH_SB_EEEEEEEvNS4_8identityES13_S1D_vS1E_EENS_8epilogue10collective6detail29Sm90TmaWarpSpecializedAdapterINS1H_15DefaultEpilogueISJ_SK_SK_NS1G_6thread17LinearCombinationISJ_Li1EffLNS1L_9ScaleType4KindE0ELNS_15FloatRoundStyleE2ESJ_EENS1_15EpilogueDefaultEEEEEvvEEEEvNT_6ParamsE --------------------------
	.section	.nv.shared._ZN7cutlass13device_kernelINS_4gemm6kernel13GemmUniversalIN4cute5tupleIJiiiiEEENS1_10collective13CollectiveMmaINS1_34MainloopSm90TmaGmmaWarpSpecializedILi9ENS5_IJNS4_1CILi1EEESB_SB_EEENS1_35KernelTmaWarpSpecializedCooperativeEEENS5_IJNSA_ILi256EEENSA_ILi112EEENSA_ILi32EEEEEENS_10bfloat16_tENS5_IJlSB_lEEESJ_SK_NS4_8TiledMMAINS4_8MMA_AtomIJNS4_4SM904GMMA27MMA_64x16x16_F32BF16BF16_SSILNSO_5MajorE0ELSQ_0ELNSO_7ScaleInE1ELSR_1EEEEEENS4_6LayoutINS5_IJNSA_ILi2EEESB_SB_EEENS5_IJSB_NSA_ILi0EEESX_EEEEENS5_IJNS4_10UnderscoreES10_S10_EEEEENS4_13SM90_TMA_LOADENS4_14ComposedLayoutINS4_7SwizzleILi2ELi4ELi3EEENS4_18smem_ptr_flag_bitsILi16EEENSU_INS5_IJNSA_ILi8EEESH_EEENS5_IJSH_SB_EEEEEEEvNS4_8identityES13_S1D_vS1E_EENS_8epilogue10collective6detail29Sm90TmaWarpSpecializedAdapterINS1H_15DefaultEpilogueISJ_SK_SK_NS1G_6thread17LinearCombinationISJ_Li1EffLNS1L_9ScaleType4KindE0ELNS_15FloatRoundStyleE2ESJ_EENS1_15EpilogueDefaultEEEEEvvEEEEvNT_6ParamsE,"aw",@nobits
	.sectionflags	@""
	.align	16
	.zero		1024


//--------------------- .nv.shared.reserved.0     --------------------------
	.section	.nv.shared.reserved.0,"aw",@nobits
	.weak		__nv_reservedSMEM_offset_0_alias
	.size		__nv_reservedSMEM_offset_0_alias, 0, 0
	.other		__nv_reservedSMEM_offset_0_alias,@"STO_CUDA_RESERVED_SHARED STV_DEFAULT"
__nv_reservedSMEM_offset_0_alias:
	.zero		0


//--------------------- .nv.global                --------------------------
	.section	.nv.global,"aw",@nobits
.nv.global:
	.type		_ZN40_INTERNAL_f6e3f935_4_k_cu_abee1eee_114194cute1_E,@object
	.size		_ZN40_INTERNAL_f6e3f935_4_k_cu_abee1eee_114194cute1_E,(_ZN40_INTERNAL_f6e3f935_4_k_cu_abee1eee_114194cuda3std3__45__cpo6cbeginE - _ZN40_INTERNAL_f6e3f935_4_k_cu_abee1eee_114194cute1_E)
_ZN40_INTERNAL_f6e3f935_4_k_cu_abee1eee_114194cute1_E:
	.zero		1
	.type		_ZN40_INTERNAL_f6e3f935_4_k_cu_abee1eee_114194cuda3std3__45__cpo6cbeginE,@object
	.size		_ZN40_INTERNAL_f6e3f935_4_k_cu_abee1eee_114194cuda3std3__45__cpo6cbeginE,(_ZN40_INTERNAL_f6e3f935_4_k_cu_abee1eee_114194cuda3std3__48in_placeE - _ZN40_INTERNAL_f6e3f935_4_k_cu_abee1eee_114194cuda3std3__45__cpo6cbeginE)
_ZN40_INTERNAL_f6e3f935_4_k_cu_abee1eee_114194cuda3std3__45__cpo6cbeginE:
	.zero		1
	.type		_ZN40_INTERNAL_f6e3f935_4_k_cu_abee1eee_114194cuda3std3__48in_placeE,@object
	.size		_ZN40_INTERNAL_f6e3f935_4_k_cu_abee1eee_114194cuda3std3__48in_placeE,(_ZN40_INTERNAL_f6e3f935_4_k_cu_abee1eee_114194cuda3std6ranges3__45__cpo9iter_moveE - _ZN40_INTERNAL_f6e3f935_4_k_cu_abee1eee_114194cuda3std3__48in_placeE)
_ZN40_INTERNAL_f6e3f935_4_k_cu_abee1eee_114194cuda3std3__48in_placeE:
	.zero		1
	.type		_ZN40_INTERNAL_f6e3f935_4_k_cu_abee1eee_114194cuda3std6ranges3__45__cpo9iter_moveE,@object
	.size		_ZN40_INTERNAL_f6e3f935_4_k_cu_abee1eee_114194cuda3std6ranges3__45__cpo9iter_moveE,(_ZN40_INTERNAL_f6e3f935_4_k_cu_abee1eee_114194cuda3std3__45__cpo5beginE - _ZN40_INTERNAL_f6e3f935_4_k_cu_abee1eee_114194cuda3std6ranges3__45__cpo9iter_moveE)
_ZN40_INTERNAL_f6e3f935_4_k_cu_abee1eee_114194cuda3std6ranges3__45__cpo9iter_moveE:
	.zero		1
	.type		_ZN40_INTERNAL_f6e3f935_4_k_cu_abee1eee_114194cuda3std3__45__cpo5beginE,@object
	.size		_ZN40_INTERNAL_f6e3f935_4_k_cu_abee1eee_114194cuda3std3__45__cpo5beginE,(_ZN40_INTERNAL_f6e3f935_4_k_cu_abee1eee_114194cuda3std3__442_GLOBAL__N__f6e3f935_4_k_cu_abee1eee_114196ignoreE - _ZN40_INTERNAL_f6e3f935_4_k_cu_abee1eee_114194cuda3std3__45__cpo5beginE)
_ZN40_INTERNAL_f6e3f935_4_k_cu_abee1eee_114194cuda3std3__45__cpo5beginE:
	.zero		1
	.type		_ZN40_INTERNAL_f6e3f935_4_k_cu_abee1eee_114194cuda3std3__442_GLOBAL__N__f6e3f935_4_k_cu_abee1eee_114196ignoreE,@object
	.size		_ZN40_INTERNAL_f6e3f935_4_k_cu_abee1eee_114194cuda3std3__442_GLOBAL__N__f6e3f935_4_k_cu_abee1eee_114196ignoreE,(_ZN40_INTERNAL_f6e3f935_4_k_cu_abee1eee_114194cute7productE - _ZN40_INTERNAL_f6e3f935_4_k_cu_abee1eee_114194cuda3std3__442_GLOBAL__N__f6e3f935_4_k_cu_abee1eee_114196ignoreE)
_ZN40_INTERNAL_f6e3f935_4_k_cu_abee1eee_114194cuda3std3__442_GLOBAL__N__f6e3f935_4_k_cu_abee1eee_114196ignoreE:
	.zero		1
	.type		_ZN40_INTERNAL_f6e3f935_4_k_cu_abee1eee_114194cute7productE,@object
	.size		_ZN40_INTERNAL_f6e3f935_4_k_cu_abee1eee_114194cute7productE,(_ZN40_INTERNAL_f6e3f935_4_k_cu_abee1eee_114194cuda3std3__45__cpo3endE - _ZN40_INTERNAL_f6e3f935_4_k_cu_abee1eee_114194cute7productE)
_ZN40_INTERNAL_f6e3f935_4_k_cu_abee1eee_114194cute7productE:
	.zero		1
	.type		_ZN40_INTERNAL_f6e3f935_4_k_cu_abee1eee_114194cuda3std3__45__cpo3endE,@object
	.size		_ZN40_INTERNAL_f6e3f935_4_k_cu_abee1eee_114194cuda3std3__45__cpo3endE,(_ZN40_INTERNAL_f6e3f935_4_k_cu_abee1eee_114194cuda3std3__419piecewise_constructE - _ZN40_INTERNAL_f6e3f935_4_k_cu_abee1eee_114194cuda3std3__45__cpo3endE)
_ZN40_INTERNAL_f6e3f935_4_k_cu_abee1eee_114194cuda3std3__45__cpo3endE:
	.zero		1
	.type		_ZN40_INTERNAL_f6e3f935_4_k_cu_abee1eee_114194cuda3std3__419piecewise_constructE,@object
	.size		_ZN40_INTERNAL_f6e3f935_4_k_cu_abee1eee_114194cuda3std3__419piecewise_constructE,(_ZN40_INTERNAL_f6e3f935_4_k_cu_abee1eee_114194cuda3std3__45__cpo4cendE - _ZN40_INTERNAL_f6e3f935_4_k_cu_abee1eee_114194cuda3std3__419piecewise_constructE)
_ZN40_INTERNAL_f6e3f935_4_k_cu_abee1eee_114194cuda3std3__419piecewise_constructE:
	.zero		1
	.type		_ZN40_INTERNAL_f6e3f935_4_k_cu_abee1eee_114194cuda3std3__45__cpo4cendE,@object
	.size		_ZN40_INTERNAL_f6e3f935_4_k_cu_abee1eee_114194cuda3std3__45__cpo4cendE,(_ZN40_INTERNAL_f6e3f935_4_k_cu_abee1eee_114194cuda3std6ranges3__45__cpo4swapE - _ZN40_INTERNAL_f6e3f935_4_k_cu_abee1eee_114194cuda3std3__45__cpo4cendE)
_ZN40_INTERNAL_f6e3f935_4_k_cu_abee1eee_114194cuda3std3__45__cpo4cendE:
	.zero		1
	.type		_ZN40_INTERNAL_f6e3f935_4_k_cu_abee1eee_114194cuda3std6ranges3__45__cpo4swapE,@object
	.size		_ZN40_INTERNAL_f6e3f935_4_k_cu_abee1eee_114194cuda3std6ranges3__45__cpo4swapE,(.L_8 - _ZN40_INTERNAL_f6e3f935_4_k_cu_abee1eee_114194cuda3std6ranges3__45__cpo4swapE)
_ZN40_INTERNAL_f6e3f935_4_k_cu_abee1eee_114194cuda3std6ranges3__45__cpo4swapE:
	.zero		1
.L_8:


//--------------------- .nv.constant0._ZN7cutlass13device_kernelINS_4gemm6kernel13GemmUniversalIN4cute5tupleIJiiiiEEENS1_10collective13CollectiveMmaINS1_34MainloopSm90TmaGmmaWarpSpecializedILi9ENS5_IJNS4_1CILi1EEESB_SB_EEENS1_35KernelTmaWarpSpecializedCooperativeEEENS5_IJNSA_ILi256EEENSA_ILi112EEENSA_ILi32EEEEEENS_10bfloat16_tENS5_IJlSB_lEEESJ_SK_NS4_8TiledMMAINS4_8MMA_AtomIJNS4_4SM904GMMA27MMA_64x16x16_F32BF16BF16_SSILNSO_5MajorE0ELSQ_0ELNSO_7ScaleInE1ELSR_1EEEEEENS4_6LayoutINS5_IJNSA_ILi2EEESB_SB_EEENS5_IJSB_NSA_ILi0EEESX_EEEEENS5_IJNS4_10UnderscoreES10_S10_EEEEENS4_13SM90_TMA_LOADENS4_14ComposedLayoutINS4_7SwizzleILi2ELi4ELi3EEENS4_18smem_ptr_flag_bitsILi16EEENSU_INS5_IJNSA_ILi8EEESH_EEENS5_IJSH_SB_EEEEEEEvNS4_8identityES13_S1D_vS1E_EENS_8epilogue10collective6detail29Sm90TmaWarpSpecializedAdapterINS1H_15DefaultEpilogueISJ_SK_SK_NS1G_6thread17LinearCombinationISJ_Li1EffLNS1L_9ScaleType4KindE0ELNS_15FloatRoundStyleE2ESJ_EENS1_15EpilogueDefaultEEEEEvvEEEEvNT_6ParamsE --------------------------
	.section	.nv.constant0._ZN7cutlass13device_kernelINS_4gemm6kernel13GemmUniversalIN4cute5tupleIJiiiiEEENS1_10collective13CollectiveMmaINS1_34MainloopSm90TmaGmmaWarpSpecializedILi9ENS5_IJNS4_1CILi1EEESB_SB_EEENS1_35KernelTmaWarpSpecializedCooperativeEEENS5_IJNSA_ILi256EEENSA_ILi112EEENSA_ILi32EEEEEENS_10bfloat16_tENS5_IJlSB_lEEESJ_SK_NS4_8TiledMMAINS4_8MMA_AtomIJNS4_4SM904GMMA27MMA_64x16x16_F32BF16BF16_SSILNSO_5MajorE0ELSQ_0ELNSO_7ScaleInE1ELSR_1EEEEEENS4_6LayoutINS5_IJNSA_ILi2EEESB_SB_EEENS5_IJSB_NSA_ILi0EEESX_EEEEENS5_IJNS4_10UnderscoreES10_S10_EEEEENS4_13SM90_TMA_LOADENS4_14ComposedLayoutINS4_7SwizzleILi2ELi4ELi3EEENS4_18smem_ptr_flag_bitsILi16EEENSU_INS5_IJNSA_ILi8EEESH_EEENS5_IJSH_SB_EEEEEEEvNS4_8identityES13_S1D_vS1E_EENS_8epilogue10collective6detail29Sm90TmaWarpSpecializedAdapterINS1H_15DefaultEpilogueISJ_SK_SK_NS1G_6thread17LinearCombinationISJ_Li1EffLNS1L_9ScaleType4KindE0ELNS_15FloatRoundStyleE2ESJ_EENS1_15EpilogueDefaultEEEEEvvEEEEvNT_6ParamsE,"a",@progbits
	.sectionflags	@""
	.align	4
.nv.constant0._ZN7cutlass13device_kernelINS_4gemm6kernel13GemmUniversalIN4cute5tupleIJiiiiEEENS1_10collective13CollectiveMmaINS1_34MainloopSm90TmaGmmaWarpSpecializedILi9ENS5_IJNS4_1CILi1EEESB_SB_EEENS1_35KernelTmaWarpSpecializedCooperativeEEENS5_IJNSA_ILi256EEENSA_ILi112EEENSA_ILi32EEEEEENS_10bfloat16_tENS5_IJlSB_lEEESJ_SK_NS4_8TiledMMAINS4_8MMA_AtomIJNS4_4SM904GMMA27MMA_64x16x16_F32BF16BF16_SSILNSO_5MajorE0ELSQ_0ELNSO_7ScaleInE1ELSR_1EEEEEENS4_6LayoutINS5_IJNSA_ILi2EEESB_SB_EEENS5_IJSB_NSA_ILi0EEESX_EEEEENS5_IJNS4_10UnderscoreES10_S10_EEEEENS4_13SM90_TMA_LOADENS4_14ComposedLayoutINS4_7SwizzleILi2ELi4ELi3EEENS4_18smem_ptr_flag_bitsILi16EEENSU_INS5_IJNSA_ILi8EEESH_EEENS5_IJSH_SB_EEEEEEEvNS4_8identityES13_S1D_vS1E_EENS_8epilogue10collective6detail29Sm90TmaWarpSpecializedAdapterINS1H_15DefaultEpilogueISJ_SK_SK_NS1G_6thread17LinearCombinationISJ_Li1EffLNS1L_9ScaleType4KindE0ELNS_15FloatRoundStyleE2ESJ_EENS1_15EpilogueDefaultEEEEEvvEEEEvNT_6ParamsE:
	.zero		1664


//--------------------- SYMBOLS --------------------------

	.type		.nv.reservedSmem.offset0,@object
	.size		.nv.reservedSmem.offset0,0x4
	.type		__assertfail,@function
